	.target	sm_100a

	.elftype	@"ET_EXEC"


//--------------------- .note.nv.tkinfo           --------------------------
	.section	.note.nv.tkinfo,"",@"SHT_NOTE"
	.sectionflags	@"SHF_NOTE_NV_TKINFO"
	.tkinfo
        /*0018*/ 	.word	0x00000002
        /*0030*/ 	.string	""
        /*0030*/ 	.string	"ptxas"
        /*0030*/ 	.string	"Cuda compilation tools, release 13.0, V13.0.88"
        /*0030*/ 	.string	"Build cuda_13.0.r13.0/compiler.36424714_0"
        /*0030*/ 	.string	"-arch sm_100a -m 64 "



//--------------------- .note.nv.cuinfo           --------------------------
	.section	.note.nv.cuinfo,"",@"SHT_NOTE"
	.sectionflags	@"SHF_NOTE_NV_CUINFO"
        /*0018*/ 	.short	0x0002
        /*001a*/ 	.short	0x0064
        /*001c*/ 	.short	0x0082
	.zero		2


//--------------------- .nv.info                  --------------------------
	.section	.nv.info,"",@"SHT_CUDA_INFO"
	.align	4


	//----- nvinfo : EIATTR_REGCOUNT
	.align		4
        /*0000*/ 	.byte	0x04, 0x2f
        /*0002*/ 	.short	(.L_19 - .L_18)
	.align		4
.L_18:
        /*0004*/ 	.word	index@(_ZN7cutlass13device_kernelINS_4gemm6kernel13GemmUniversalIN4cute5tupleIJiiiiEEENS1_10collective13CollectiveMmaINS1_35MainloopSm100TmaUmmaWarpSpecializedILi7ELi2ELi2ENS5_IJNS4_1CILi1EEESB_SB_EEEEENS5_IJNSA_ILi128EEENSA_ILi176EEENSA_ILi32EEEEEENS_10bfloat16_tENS5_IJlSB_lEEESI_SJ_NS4_8TiledMMAINS4_8MMA_AtomIJNS4_20SM100_MMA_F16BF16_SSISI_SI_fLi128ELi176ELNS4_4UMMA5MajorE0ELSO_0ELNSN_7ScaleInE0ELSP_0EEEEEENS4_6LayoutISC_NS5_IJNSA_ILi0EEEST_ST_EEEEENS5_IJNS4_10UnderscoreESW_SW_EEEEENS4_13SM90_TMA_LOADENS4_14ComposedLayoutINS4_7SwizzleILi2ELi4ELi3EEENS4_18smem_ptr_flag_bitsILi16EEENSS_INS5_IJNSA_ILi8EEESG_EEENS5_IJSG_SB_EEEEEEEvNS4_8identityESZ_S19_vS1A_EENS_8epilogue10collective18CollectiveEpilogueINS1C_23Sm100TmaWarpSpecializedILi2ELi1ELi176ELb1ELb0EEEJSH_NS5_IJNSS_ISE_SB_EENSS_ISF_SB_EEEEESI_SJ_SI_SJ_NS1C_6fusion15FusionCallbacksIS1G_NS1K_17LinearCombinationISI_fSI_fLNS_15FloatRoundStyleE2EEESH_S1J_JEEENS4_5SM1004TMEM4LOAD26SM100_TMEM_LOAD_32dp32b16xESZ_NS10_INS11_ILi1ELi4ELi3EEES14_NSS_INS5_IJS15_NSA_ILi16EEEEEENS5_IJS1V_SB_EEEEEEENS4_39AutoVectorizingCopyWithAssumedAlignmentILi128EEENS4_14SM90_TMA_STOREES1Z_S21_S21_EEEvvEEEEvNT_6ParamsE)
        /*0008*/ 	.word	0x000000ff


	//----- nvinfo : EIATTR_FRAME_SIZE
	.align		4
.L_19:
        /*000c*/ 	.byte	0x04, 0x11
        /*000e*/ 	.short	(.L_21 - .L_20)
	.align		4
.L_20:
        /*0010*/ 	.word	index@($__internal_2_$__cuda_sm10x_tcgen05_guardrail_trap_unallocated_columns_being_dealloced)
        /*0014*/ 	.word	0x00000098


	//----- nvinfo : EIATTR_FRAME_SIZE
	.align		4
.L_21:
        /*0018*/ 	.byte	0x04, 0x11
        /*001a*/ 	.short	(.L_23 - .L_22)
	.align		4
.L_22:
        /*001c*/ 	.word	index@($__internal_1_$__cuda_sm10x_tcgen05_guardrail_trap_phase_invalid_during_alloc)
        /*0020*/ 	.word	0x00000098


	//----- nvinfo : EIATTR_FRAME_SIZE
	.align		4
.L_23:
        /*0024*/ 	.byte	0x04, 0x11
        /*0026*/ 	.short	(.L_25 - .L_24)
	.align		4
.L_24:
        /*0028*/ 	.word	index@($__internal_0_$__cuda_sm10x_tcgen05_guardrail_trap_col_being_dealloced_not_returned_by_alloc)
        /*002c*/ 	.word	0x00000098


	//----- nvinfo : EIATTR_FRAME_SIZE
	.align		4
.L_25:
        /*0030*/ 	.byte	0x04, 0x11
        /*0032*/ 	.short	(.L_27 - .L_26)
	.align		4
.L_26:
        /*0034*/ 	.word	index@(_ZN7cutlass13device_kernelINS_4gemm6kernel13GemmUniversalIN4cute5tupleIJiiiiEEENS1_10collective13CollectiveMmaINS1_35MainloopSm100TmaUmmaWarpSpecializedILi7ELi2ELi2ENS5_IJNS4_1CILi1EEESB_SB_EEEEENS5_IJNSA_ILi128EEENSA_ILi176EEENSA_ILi32EEEEEENS_10bfloat16_tENS5_IJlSB_lEEESI_SJ_NS4_8TiledMMAINS4_8MMA_AtomIJNS4_20SM100_MMA_F16BF16_SSISI_SI_fLi128ELi176ELNS4_4UMMA5MajorE0ELSO_0ELNSN_7ScaleInE0ELSP_0EEEEEENS4_6LayoutISC_NS5_IJNSA_ILi0EEEST_ST_EEEEENS5_IJNS4_10UnderscoreESW_SW_EEEEENS4_13SM90_TMA_LOADENS4_14ComposedLayoutINS4_7SwizzleILi2ELi4ELi3EEENS4_18smem_ptr_flag_bitsILi16EEENSS_INS5_IJNSA_ILi8EEESG_EEENS5_IJSG_SB_EEEEEEEvNS4_8identityESZ_S19_vS1A_EENS_8epilogue10collective18CollectiveEpilogueINS1C_23Sm100TmaWarpSpecializedILi2ELi1ELi176ELb1ELb0EEEJSH_NS5_IJNSS_ISE_SB_EENSS_ISF_SB_EEEEESI_SJ_SI_SJ_NS1C_6fusion15FusionCallbacksIS1G_NS1K_17LinearCombinationISI_fSI_fLNS_15FloatRoundStyleE2EEESH_S1J_JEEENS4_5SM1004TMEM4LOAD26SM100_TMEM_LOAD_32dp32b16xESZ_NS10_INS11_ILi1ELi4ELi3EEES14_NSS_INS5_IJS15_NSA_ILi16EEEEEENS5_IJS1V_SB_EEEEEEENS4_39AutoVectorizingCopyWithAssumedAlignmentILi128EEENS4_14SM90_TMA_STOREES1Z_S21_S21_EEEvvEEEEvNT_6ParamsE)
        /*0038*/ 	.word	0x00000098


	//----- nvinfo : EIATTR_MIN_STACK_SIZE
	.align		4
.L_27:
        /*003c*/ 	.byte	0x04, 0x12
        /*003e*/ 	.short	(.L_29 - .L_28)
	.align		4
.L_28:
        /*0040*/ 	.word	index@(_ZN7cutlass13device_kernelINS_4gemm6kernel13GemmUniversalIN4cute5tupleIJiiiiEEENS1_10collective13CollectiveMmaINS1_35MainloopSm100TmaUmmaWarpSpecializedILi7ELi2ELi2ENS5_IJNS4_1CILi1EEESB_SB_EEEEENS5_IJNSA_ILi128EEENSA_ILi176EEENSA_ILi32EEEEEENS_10bfloat16_tENS5_IJlSB_lEEESI_SJ_NS4_8TiledMMAINS4_8MMA_AtomIJNS4_20SM100_MMA_F16BF16_SSISI_SI_fLi128ELi176ELNS4_4UMMA5MajorE0ELSO_0ELNSN_7ScaleInE0ELSP_0EEEEEENS4_6LayoutISC_NS5_IJNSA_ILi0EEEST_ST_EEEEENS5_IJNS4_10UnderscoreESW_SW_EEEEENS4_13SM90_TMA_LOADENS4_14ComposedLayoutINS4_7SwizzleILi2ELi4ELi3EEENS4_18smem_ptr_flag_bitsILi16EEENSS_INS5_IJNSA_ILi8EEESG_EEENS5_IJSG_SB_EEEEEEEvNS4_8identityESZ_S19_vS1A_EENS_8epilogue10collective18CollectiveEpilogueINS1C_23Sm100TmaWarpSpecializedILi2ELi1ELi176ELb1ELb0EEEJSH_NS5_IJNSS_ISE_SB_EENSS_ISF_SB_EEEEESI_SJ_SI_SJ_NS1C_6fusion15FusionCallbacksIS1G_NS1K_17LinearCombinationISI_fSI_fLNS_15FloatRoundStyleE2EEESH_S1J_JEEENS4_5SM1004TMEM4LOAD26SM100_TMEM_LOAD_32dp32b16xESZ_NS10_INS11_ILi1ELi4ELi3EEES14_NSS_INS5_IJS15_NSA_ILi16EEEEEENS5_IJS1V_SB_EEEEEEENS4_39AutoVectorizingCopyWithAssumedAlignmentILi128EEENS4_14SM90_TMA_STOREES1Z_S21_S21_EEEvvEEEEvNT_6ParamsE)
        /*0044*/ 	.word	0x00000098
.L_29:


//--------------------- .nv.compat                --------------------------
	.section	.nv.compat,"",@"SHT_CUDA_COMPAT_INFO"
	.align	4
        /*0000*/ 	.byte	0x02, 0x09, 0x01, 0x00, 0x02, 0x02, 0x02, 0x00, 0x02, 0x05, 0x05, 0x00, 0x03, 0x07, 0x01, 0x01
        /*0010*/ 	.byte	0x02, 0x03, 0x01, 0x00, 0x02, 0x06, 0x01, 0x00, 0x04, 0x0b, 0x08, 0x00, 0x09, 0x00, 0x00, 0x00
        /*0020*/ 	.byte	0x00, 0x00, 0x00, 0x00


//--------------------- .nv.info._ZN7cutlass13device_kernelINS_4gemm6kernel13GemmUniversalIN4cute5tupleIJiiiiEEENS1_10collective13CollectiveMmaINS1_35MainloopSm100TmaUmmaWarpSpecializedILi7ELi2ELi2ENS5_IJNS4_1CILi1EEESB_SB_EEEEENS5_IJNSA_ILi128EEENSA_ILi176EEENSA_ILi32EEEEEENS_10bfloat16_tENS5_IJlSB_lEEESI_SJ_NS4_8TiledMMAINS4_8MMA_AtomIJNS4_20SM100_MMA_F16BF16_SSISI_SI_fLi128ELi176ELNS4_4UMMA5MajorE0ELSO_0ELNSN_7ScaleInE0ELSP_0EEEEEENS4_6LayoutISC_NS5_IJNSA_ILi0EEEST_ST_EEEEENS5_IJNS4_10UnderscoreESW_SW_EEEEENS4_13SM90_TMA_LOADENS4_14ComposedLayoutINS4_7SwizzleILi2ELi4ELi3EEENS4_18smem_ptr_flag_bitsILi16EEENSS_INS5_IJNSA_ILi8EEESG_EEENS5_IJSG_SB_EEEEEEEvNS4_8identityESZ_S19_vS1A_EENS_8epilogue10collective18CollectiveEpilogueINS1C_23Sm100TmaWarpSpecializedILi2ELi1ELi176ELb1ELb0EEEJSH_NS5_IJNSS_ISE_SB_EENSS_ISF_SB_EEEEESI_SJ_SI_SJ_NS1C_6fusion15FusionCallbacksIS1G_NS1K_17LinearCombinationISI_fSI_fLNS_15FloatRoundStyleE2EEESH_S1J_JEEENS4_5SM1004TMEM4LOAD26SM100_TMEM_LOAD_32dp32b16xESZ_NS10_INS11_ILi1ELi4ELi3EEES14_NSS_INS5_IJS15_NSA_ILi16EEEEEENS5_IJS1V_SB_EEEEEEENS4_39AutoVectorizingCopyWithAssumedAlignmentILi128EEENS4_14SM90_TMA_STOREES1Z_S21_S21_EEEvvEEEEvNT_6ParamsE --------------------------
	.section	.nv.info._ZN7cutlass13device_kernelINS_4gemm6kernel13GemmUniversalIN4cute5tupleIJiiiiEEENS1_10collective13CollectiveMmaINS1_35MainloopSm100TmaUmmaWarpSpecializedILi7ELi2ELi2ENS5_IJNS4_1CILi1EEESB_SB_EEEEENS5_IJNSA_ILi128EEENSA_ILi176EEENSA_ILi32EEEEEENS_10bfloat16_tENS5_IJlSB_lEEESI_SJ_NS4_8TiledMMAINS4_8MMA_AtomIJNS4_20SM100_MMA_F16BF16_SSISI_SI_fLi128ELi176ELNS4_4UMMA5MajorE0ELSO_0ELNSN_7ScaleInE0ELSP_0EEEEEENS4_6LayoutISC_NS5_IJNSA_ILi0EEEST_ST_EEEEENS5_IJNS4_10UnderscoreESW_SW_EEEEENS4_13SM90_TMA_LOADENS4_14ComposedLayoutINS4_7SwizzleILi2ELi4ELi3EEENS4_18smem_ptr_flag_bitsILi16EEENSS_INS5_IJNSA_ILi8EEESG_EEENS5_IJSG_SB_EEEEEEEvNS4_8identityESZ_S19_vS1A_EENS_8epilogue10collective18CollectiveEpilogueINS1C_23Sm100TmaWarpSpecializedILi2ELi1ELi176ELb1ELb0EEEJSH_NS5_IJNSS_ISE_SB_EENSS_ISF_SB_EEEEESI_SJ_SI_SJ_NS1C_6fusion15FusionCallbacksIS1G_NS1K_17LinearCombinationISI_fSI_fLNS_15FloatRoundStyleE2EEESH_S1J_JEEENS4_5SM1004TMEM4LOAD26SM100_TMEM_LOAD_32dp32b16xESZ_NS10_INS11_ILi1ELi4ELi3EEES14_NSS_INS5_IJS15_NSA_ILi16EEEEEENS5_IJS1V_SB_EEEEEEENS4_39AutoVectorizingCopyWithAssumedAlignmentILi128EEENS4_14SM90_TMA_STOREES1Z_S21_S21_EEEvvEEEEvNT_6ParamsE,"",@"SHT_CUDA_INFO"
	.sectionflags	@""
	.align	4


	//----- nvinfo : EIATTR_CUDA_API_VERSION
	.align		4
        /*0000*/ 	.byte	0x04, 0x37
        /*0002*/ 	.short	(.L_31 - .L_30)
.L_30:
        /*0004*/ 	.word	0x00000082


	//----- nvinfo : EIATTR_KPARAM_INFO
	.align		4
.L_31:
        /*0008*/ 	.byte	0x04, 0x17
        /*000a*/ 	.short	(.L_33 - .L_32)
.L_32:
        /*000c*/ 	.word	0x00000000
        /*0010*/ 	.short	0x0000
        /*0012*/ 	.short	0x0000
        /*0014*/ 	.byte	0x00, 0xf0, 0x01, 0x20


	//----- nvinfo : EIATTR_AT_ENTRY_FRAGMENTS
	.align		4
.L_33:
        /*0018*/ 	.byte	0x04, 0x4f
        /*001a*/ 	.short	(.L_35 - .L_34)


	//   ....[0]....
.L_34:
        /*001c*/ 	.word	0x00000006


	//----- nvinfo : EIATTR_RESERVED_SMEM_USED
	.align		4
.L_35:
        /*0020*/ 	.byte	0x01, 0x41
	.zero		2


	//----- nvinfo : EIATTR_SPARSE_MMA_MASK
	.align		4
        /*0024*/ 	.byte	0x03, 0x50
        /*0026*/ 	.short	0x0000


	//----- nvinfo : EIATTR_TCGEN05_1CTA_USED
	.align		4
        /*0028*/ 	.byte	0x01, 0x51
	.zero		2


	//----- nvinfo : EIATTR_MAXREG_COUNT
	.align		4
        /*002c*/ 	.byte	0x03, 0x1b
        /*002e*/ 	.short	0x00ff


	//----- nvinfo : EIATTR_NUM_BARRIERS
	.align		4
        /*0030*/ 	.byte	0x02, 0x4c
        /*0032*/ 	.byte	0x07
	.zero		1


	//----- nvinfo : EIATTR_EXTERNS
	.align		4
        /*0034*/ 	.byte	0x04, 0x0f
        /*0036*/ 	.short	(.L_37 - .L_36)


	//   ....[0]....
	.align		4
.L_36:
        /*0038*/ 	.word	index@(__assertfail)


	//----- nvinfo : EIATTR_ANNOTATIONS
	.align		4
.L_37:
        /*003c*/ 	.byte	0x04, 0x55
        /*003e*/ 	.short	(.L_39 - .L_38)


	//   ....[0]....
.L_38:
        /*0040*/ 	.word	0x00000001
        /*0044*/ 	.byte	0xc0, 0x00, 0x00, 0x00, 0x01, 0x00, 0x00, 0x00, 0x50, 0x01, 0x00, 0x00, 0x01, 0x00, 0x00, 0x00
        /* <DEDUP_REMOVED lines=47> */
        /*0344*/ 	.byte	0xb0, 0xa9, 0x00, 0x00


	//----- nvinfo : EIATTR_MERCURY_ISA_VERSION
	.align		4
.L_39:
        /*0348*/ 	.byte	0x03, 0x5f
        /*034a*/ 	.short	0x0101


	//----- nvinfo : EIATTR_INT_WARP_WIDE_INSTR_OFFSETS
	.align		4
        /*034c*/ 	.byte	0x04, 0x31
        /*034e*/ 	.short	(.L_41 - .L_40)


	//   ....[0]....
.L_40:
        /*0350*/ 	.word	0x000039a0


	//   ....[1]....
        /*0354*/ 	.word	0x000039d0


	//   ....[2]....
        /*0358*/ 	.word	0x00003a20


	//   ....[3]....
        /*035c*/ 	.word	0x00004640


	//   ....[4]....
        /*0360*/ 	.word	0x000046c0


	//   ....[5]....
        /*0364*/ 	.word	0x00004720


	//   ....[6]....
        /*0368*/ 	.word	0x00004780


	//   ....[7]....
        /*036c*/ 	.word	0x000047e0


	//   ....[8]....
        /*0370*/ 	.word	0x00004800


	//   ....[9]....
        /*0374*/ 	.word	0x00004880


	//   ....[10]....
        /*0378*/ 	.word	0x000048c0


	//   ....[11]....
        /*037c*/ 	.word	0x000048e0


	//   ....[12]....
        /*0380*/ 	.word	0x00004940


	//   ....[13]....
        /*0384*/ 	.word	0x000049b0


	//   ....[14]....
        /*0388*/ 	.word	0x00004a00


	//----- nvinfo : EIATTR_COOP_GROUP_MASK_REGIDS
	.align		4
.L_41:
        /*038c*/ 	.byte	0x04, 0x29
        /*038e*/ 	.short	(.L_43 - .L_42)


	//   ....[0]....
.L_42:
        /*0390*/ 	.word	0xffffffff


	//   ....[1]....
        /*0394*/ 	.word	0xffffffff


	//   ....[2]....
        /*0398*/ 	.word	0xffffffff


	//   ....[3]....
        /*039c*/ 	.word	0xffffffff


	//   ....[4]....
        /*03a0*/ 	.word	0xffffffff


	//   ....[5]....
        /*03a4*/ 	.word	0xffffffff


	//   ....[6]....
        /*03a8*/ 	.word	0xffffffff


	//   ....[7]....
        /*03ac*/ 	.word	0xffffffff


	//   ....[8]....
        /*03b0*/ 	.word	0xffffffff


	//   ....[9]....
        /*03b4*/ 	.word	0xffffffff


	//   ....[10]....
        /*03b8*/ 	.word	0xffffffff


	//   ....[11]....
        /*03bc*/ 	.word	0xffffffff


	//   ....[12]....
        /*03c0*/ 	.word	0xffffffff


	//----- nvinfo : EIATTR_COOP_GROUP_INSTR_OFFSETS
	.align		4
.L_43:
        /*03c4*/ 	.byte	0x04, 0x28
        /*03c6*/ 	.short	(.L_45 - .L_44)


	//   ....[0]....
.L_44:
        /*03c8*/ 	.word	0x00000090


	//   ....[1]....
        /*03cc*/ 	.word	0x00000510


	//   ....[2]....
        /*03d0*/ 	.word	0x000006e0


	//   ....[3]....
        /*03d4*/ 	.word	0x00000840


	//   ....[4]....
        /*03d8*/ 	.word	0x00000940


	//   ....[5]....
        /*03dc*/ 	.word	0x00000ab0


	//   ....[6]....
        /*03e0*/ 	.word	0x00000c10


	//   ....[7]....
        /*03e4*/ 	.word	0x00001d90


	//   ....[8]....
        /*03e8*/ 	.word	0x00002e10


	//   ....[9]....
        /*03ec*/ 	.word	0x00003020


	//   ....[10]....
        /*03f0*/ 	.word	0x00003050


	//   ....[11]....
        /*03f4*/ 	.word	0x00003890


	//   ....[12]....
        /*03f8*/ 	.word	0x00003ac0


	//----- nvinfo : EIATTR_VRC_CTA_INIT_COUNT
	.align		4
.L_45:
        /*03fc*/ 	.byte	0x02, 0x4a
        /*03fe*/ 	.byte	0x80
	.zero		1


	//----- nvinfo : EIATTR_SYSCALL_OFFSETS
	.align		4
        /*0400*/ 	.byte	0x04, 0x46
        /*0402*/ 	.short	(.L_47 - .L_46)


	//   ....[0]....
.L_46:
        /*0404*/ 	.word	0x000055f0


	//   ....[1]....
        /*0408*/ 	.word	0x000056e0


	//   ....[2]....
        /*040c*/ 	.word	0x00006710


	//   ....[3]....
        /*0410*/ 	.word	0x00006880


	//   ....[4]....
        /*0414*/ 	.word	0x000069f0


	//   ....[5]....
        /*0418*/ 	.word	0x00006b60


	//   ....[6]....
        /*041c*/ 	.word	0x00006cd0


	//   ....[7]....
        /*0420*/ 	.word	0x00006e40


	//   ....[8]....
        /*0424*/ 	.word	0x00006fb0


	//   ....[9]....
        /*0428*/ 	.word	0x00007120


	//   ....[10]....
        /*042c*/ 	.word	0x00007290


	//   ....[11]....
        /*0430*/ 	.word	0x00007400


	//   ....[12]....
        /*0434*/ 	.word	0x000075a0


	//----- nvinfo : EIATTR_MBARRIER_INSTR_OFFSETS
	.align		4
.L_47:
        /*0438*/ 	.byte	0x04, 0x39
        /*043a*/ 	.short	(.L_49 - .L_48)


	//   ....[0]....
.L_48:
        /*043c*/ 	.word	0x000005f0
        /*0440*/ 	.word	0x000000ff
        /*0444*/ 	.word	0x00000000
        /*0448*/ 	.short	0x0100
        /*044a*/ 	.byte	0x05
	.zero		1


	//   ....[1]....
        /*044c*/ 	.word	0x00000600
        /*0450*/ 	.word	0x000000ff
        /*0454*/ 	.word	0x00000038
        /*0458*/ 	.short	0x0100
        /*045a*/ 	.byte	0x05
	.zero		1


	//   ....[2]....
        /*045c*/ 	.word	0x00000610
        /*0460*/ 	.word	0x000000ff
        /*0464*/ 	.word	0x00000008
        /*0468*/ 	.short	0x0100
        /*046a*/ 	.byte	0x05
	.zero		1


	//   ....[3]....
        /*046c*/ 	.word	0x00000620
        /*0470*/ 	.word	0x000000ff
        /*0474*/ 	.word	0x00000040
        /*0478*/ 	.short	0x0100
        /*047a*/ 	.byte	0x05
	.zero		1


	//   ....[4]....
        /*047c*/ 	.word	0x00000630
        /*0480*/ 	.word	0x000000ff
        /*0484*/ 	.word	0x00000010
        /*0488*/ 	.short	0x0100
        /*048a*/ 	.byte	0x05
	.zero		1


	//   ....[5]....
        /*048c*/ 	.word	0x00000640
        /*0490*/ 	.word	0x000000ff
        /*0494*/ 	.word	0x00000048
        /*0498*/ 	.short	0x0100
        /*049a*/ 	.byte	0x05
	.zero		1


	//   ....[6]....
        /*049c*/ 	.word	0x00000650
        /*04a0*/ 	.word	0x000000ff
        /*04a4*/ 	.word	0x00000018
        /*04a8*/ 	.short	0x0100
        /*04aa*/ 	.byte	0x05
	.zero		1


	//   ....[7]....
        /*04ac*/ 	.word	0x00000660
        /*04b0*/ 	.word	0x000000ff
        /*04b4*/ 	.word	0x00000050
        /*04b8*/ 	.short	0x0100
        /*04ba*/ 	.byte	0x05
	.zero		1


	//   ....[8]....
        /*04bc*/ 	.word	0x00000670
        /*04c0*/ 	.word	0x000000ff
        /*04c4*/ 	.word	0x00000020
        /*04c8*/ 	.short	0x0100
        /*04ca*/ 	.byte	0x05
	.zero		1


	//   ....[9]....
        /*04cc*/ 	.word	0x00000680
        /*04d0*/ 	.word	0x000000ff
        /*04d4*/ 	.word	0x00000058
        /*04d8*/ 	.short	0x0100
        /*04da*/ 	.byte	0x05
	.zero		1


	//   ....[10]....
        /*04dc*/ 	.word	0x00000690
        /*04e0*/ 	.word	0x000000ff
        /*04e4*/ 	.word	0x00000028
        /*04e8*/ 	.short	0x0100
        /*04ea*/ 	.byte	0x05
	.zero		1


	//   ....[11]....
        /*04ec*/ 	.word	0x000006a0
        /*04f0*/ 	.word	0x000000ff
        /*04f4*/ 	.word	0x00000060
        /*04f8*/ 	.short	0x0100
        /*04fa*/ 	.byte	0x05
	.zero		1


	//   ....[12]....
        /*04fc*/ 	.word	0x000006b0
        /*0500*/ 	.word	0x000000ff
        /*0504*/ 	.word	0x00000030
        /*0508*/ 	.short	0x0100
        /*050a*/ 	.byte	0x05
	.zero		1


	//   ....[13]....
        /*050c*/ 	.word	0x000006c0
        /*0510*/ 	.word	0x000000ff
        /*0514*/ 	.word	0x00000068
        /*0518*/ 	.short	0x0100
        /*051a*/ 	.byte	0x05
	.zero		1


	//   ....[14]....
        /*051c*/ 	.word	0x000007f0
        /*0520*/ 	.word	0x000000ff
        /*0524*/ 	.word	0x00000070
        /*0528*/ 	.short	0x0100
        /*052a*/ 	.byte	0x06
	.zero		1


	//   ....[15]....
        /*052c*/ 	.word	0x00000800
        /*0530*/ 	.word	0x000000ff
        /*0534*/ 	.word	0x00000080
        /*0538*/ 	.short	0x0100
        /*053a*/ 	.byte	0x06
	.zero		1


	//   ....[16]....
        /*053c*/ 	.word	0x00000810
        /*0540*/ 	.word	0x000000ff
        /*0544*/ 	.word	0x00000078
        /*0548*/ 	.short	0x0100
        /*054a*/ 	.byte	0x06
	.zero		1


	//   ....[17]....
        /*054c*/ 	.word	0x00000820
        /*0550*/ 	.word	0x000000ff
        /*0554*/ 	.word	0x00000088
        /*0558*/ 	.short	0x0100
        /*055a*/ 	.byte	0x06
	.zero		1


	//   ....[18]....
        /*055c*/ 	.word	0x00000910
        /*0560*/ 	.word	0x000000ff
        /*0564*/ 	.word	0x00000090
        /*0568*/ 	.short	0x0100
        /*056a*/ 	.byte	0x05
	.zero		1


	//   ....[19]....
        /*056c*/ 	.word	0x00000920
        /*0570*/ 	.word	0x000000ff
        /*0574*/ 	.word	0x00000098
        /*0578*/ 	.short	0x0100
        /*057a*/ 	.byte	0x05
	.zero		1


	//   ....[20]....
        /*057c*/ 	.word	0x00000a60
        /*0580*/ 	.word	0x000000ff
        /*0584*/ 	.word	0x000000a0
        /*0588*/ 	.short	0x0100
        /*058a*/ 	.byte	0x05
	.zero		1


	//   ....[21]....
        /*058c*/ 	.word	0x00000a70
        /*0590*/ 	.word	0x000000ff
        /*0594*/ 	.word	0x000000b0
        /*0598*/ 	.short	0x0100
        /*059a*/ 	.byte	0x05
	.zero		1


	//   ....[22]....
        /*059c*/ 	.word	0x00000a80
        /*05a0*/ 	.word	0x000000ff
        /*05a4*/ 	.word	0x000000a8
        /*05a8*/ 	.short	0x0100
        /*05aa*/ 	.byte	0x05
	.zero		1


	//   ....[23]....
        /*05ac*/ 	.word	0x00000a90
        /*05b0*/ 	.word	0x000000ff
        /*05b4*/ 	.word	0x000000b8
        /*05b8*/ 	.short	0x0100
        /*05ba*/ 	.byte	0x05
	.zero		1


	//   ....[24]....
        /*05bc*/ 	.word	0x00000bc0
        /*05c0*/ 	.word	0x000000ff
        /*05c4*/ 	.word	0x000000c0
        /*05c8*/ 	.short	0x0100
        /*05ca*/ 	.byte	0x06
	.zero		1


	//   ....[25]....
        /*05cc*/ 	.word	0x00000bd0
        /*05d0*/ 	.word	0x000000ff
        /*05d4*/ 	.word	0x000000d0
        /*05d8*/ 	.short	0x0100
        /*05da*/ 	.byte	0x06
	.zero		1


	//   ....[26]....
        /*05dc*/ 	.word	0x00000be0
        /*05e0*/ 	.word	0x000000ff
        /*05e4*/ 	.word	0x000000c8
        /*05e8*/ 	.short	0x0100
        /*05ea*/ 	.byte	0x06
	.zero		1


	//   ....[27]....
        /*05ec*/ 	.word	0x00000bf0
        /*05f0*/ 	.word	0x000000ff
        /*05f4*/ 	.word	0x000000d8
        /*05f8*/ 	.short	0x0100
        /*05fa*/ 	.byte	0x06
	.zero		1


	//   ....[28]....
        /*05fc*/ 	.word	0x00000d00
        /*0600*/ 	.word	0x000000ff
        /*0604*/ 	.word	0x000000e0
        /*0608*/ 	.short	0x0100
        /*060a*/ 	.byte	0x05
	.zero		1


	//   ....[29]....
        /*060c*/ 	.word	0x00000d10
        /*0610*/ 	.word	0x000000ff
        /*0614*/ 	.word	0x000000f0
        /*0618*/ 	.short	0x0100
        /*061a*/ 	.byte	0x05
	.zero		1


	//   ....[30]....
        /*061c*/ 	.word	0x00000d20
        /*0620*/ 	.word	0x000000ff
        /*0624*/ 	.word	0x000000e8
        /*0628*/ 	.short	0x0100
        /*062a*/ 	.byte	0x05
	.zero		1


	//   ....[31]....
        /*062c*/ 	.word	0x00000d30
        /*0630*/ 	.word	0x000000ff
        /*0634*/ 	.word	0x000000f8
        /*0638*/ 	.short	0x0100
        /*063a*/ 	.byte	0x05
	.zero		1


	//   ....[32]....
        /*063c*/ 	.word	0x000016b0
        /*0640*/ 	.word	0x00000002
        /*0644*/ 	.word	0x000000f0
        /*0648*/ 	.short	0x010a
        /*064a*/ 	.byte	0xff
	.zero		1


	//   ....[33]....
        /*064c*/ 	.word	0x000016d0
        /*0650*/ 	.word	0x00000002
        /*0654*/ 	.word	0x000000e0
        /*0658*/ 	.short	0x0101
        /*065a*/ 	.byte	0xff
	.zero		1


	//   ....[34]....
        /*065c*/ 	.word	0x000017b0
        /*0660*/ 	.word	0x000000ff
        /*0664*/ 	.word	0x00000038
        /*0668*/ 	.short	0x010a
        /*066a*/ 	.byte	0x05
	.zero		1


	//   ....[35]....
        /*066c*/ 	.word	0x00001830
        /*0670*/ 	.word	0x000000ff
        /*0674*/ 	.word	0x00000038
        /*0678*/ 	.short	0x010a
        /*067a*/ 	.byte	0x21
	.zero		1


	//   ....[36]....
        /*067c*/ 	.word	0x00001980
        /*0680*/ 	.word	0x000000ff
        /*0684*/ 	.word	0x00000038
        /*0688*/ 	.short	0x010a
        /*068a*/ 	.byte	0x08
	.zero		1


	//   ....[37]....
        /*068c*/ 	.word	0x00001a90
        /*0690*/ 	.word	0x000000ff
        /*0694*/ 	.word	0x00000098
        /*0698*/ 	.short	0x0101
        /*069a*/ 	.byte	0x04
	.zero		1


	//   ....[38]....
        /*069c*/ 	.word	0x00001ab0
        /*06a0*/ 	.word	0x000000ff
        /*06a4*/ 	.word	0x00000038
        /*06a8*/ 	.short	0x010a
        /*06aa*/ 	.byte	0x05
	.zero		1


	//   ....[39]....
        /*06ac*/ 	.word	0x00001b30
        /*06b0*/ 	.word	0x000000ff
        /*06b4*/ 	.word	0x00000038
        /*06b8*/ 	.short	0x010a
        /*06ba*/ 	.byte	0x11
	.zero		1


	//   ....[40]....
        /*06bc*/ 	.word	0x00001c80
        /*06c0*/ 	.word	0x000000ff
        /*06c4*/ 	.word	0x00000038
        /*06c8*/ 	.short	0x010a
        /*06ca*/ 	.byte	0x08
	.zero		1


	//   ....[41]....
        /*06cc*/ 	.word	0x00001dc0
        /*06d0*/ 	.word	0x00000003
        /*06d4*/ 	.word	0x000000a0
        /*06d8*/ 	.short	0x010a
        /*06da*/ 	.byte	0xff
	.zero		1


	//   ....[42]....
        /*06dc*/ 	.word	0x00001f10
        /*06e0*/ 	.word	0x00000002
        /*06e4*/ 	.word	0x00000000
        /*06e8*/ 	.short	0x0101
        /*06ea*/ 	.byte	0xff
	.zero		1


	//   ....[43]....
        /*06ec*/ 	.word	0x000024b0
        /*06f0*/ 	.word	0x000000ff
        /*06f4*/ 	.word	0x00000000
        /*06f8*/ 	.short	0x010a
        /*06fa*/ 	.byte	0x05
	.zero		1


	//   ....[44]....
        /*06fc*/ 	.word	0x00002540
        /*0700*/ 	.word	0x000000ff
        /*0704*/ 	.word	0x00000000
        /*0708*/ 	.short	0x010a
        /*070a*/ 	.byte	0x05
	.zero		1


	//   ....[45]....
        /*070c*/ 	.word	0x000025d0
        /*0710*/ 	.word	0x000000ff
        /*0714*/ 	.word	0x00000000
        /*0718*/ 	.short	0x010a
        /*071a*/ 	.byte	0x05
	.zero		1


	//   ....[46]....
        /*071c*/ 	.word	0x00002660
        /*0720*/ 	.word	0x000000ff
        /*0724*/ 	.word	0x00000000
        /*0728*/ 	.short	0x010a
        /*072a*/ 	.byte	0x05
	.zero		1


	//   ....[47]....
        /*072c*/ 	.word	0x000026f0
        /*0730*/ 	.word	0x000000ff
        /*0734*/ 	.word	0x00000000
        /*0738*/ 	.short	0x010a
        /*073a*/ 	.byte	0x05
	.zero		1


	//   ....[48]....
        /*073c*/ 	.word	0x00002780
        /*0740*/ 	.word	0x000000ff
        /*0744*/ 	.word	0x00000000
        /*0748*/ 	.short	0x010a
        /*074a*/ 	.byte	0x05
	.zero		1


	//   ....[49]....
        /*074c*/ 	.word	0x00002820
        /*0750*/ 	.word	0x00000000
        /*0754*/ 	.word	0x00000000
        /*0758*/ 	.short	0x010a
        /*075a*/ 	.byte	0xff
	.zero		1


	//   ....[50]....
        /*075c*/ 	.word	0x00002960
        /*0760*/ 	.word	0x00000000
        /*0764*/ 	.word	0x000000e0
        /*0768*/ 	.short	0x010a
        /*076a*/ 	.byte	0xff
	.zero		1


	//   ....[51]....
        /*076c*/ 	.word	0x000029d0
        /*0770*/ 	.word	0x00000000
        /*0774*/ 	.word	0x00000000
        /*0778*/ 	.short	0x0101
        /*077a*/ 	.byte	0xff
	.zero		1


	//   ....[52]....
        /*077c*/ 	.word	0x000029e0
        /*0780*/ 	.word	0x000000ff
        /*0784*/ 	.word	0x000000b0
        /*0788*/ 	.short	0x010a
        /*078a*/ 	.byte	0x05
	.zero		1


	//   ....[53]....
        /*078c*/ 	.word	0x00002b00
        /*0790*/ 	.word	0x00000000
        /*0794*/ 	.word	0x000000a0
        /*0798*/ 	.short	0x010a
        /*079a*/ 	.byte	0xff
	.zero		1


	//   ....[54]....
        /*079c*/ 	.word	0x00002bf0
        /*07a0*/ 	.word	0x00000000
        /*07a4*/ 	.word	0x00000000
        /*07a8*/ 	.short	0x0101
        /*07aa*/ 	.byte	0xff
	.zero		1


	//   ....[55]....
        /*07ac*/ 	.word	0x00002ca0
        /*07b0*/ 	.word	0x000000ff
        /*07b4*/ 	.word	0x000000b0
        /*07b8*/ 	.short	0x0106
        /*07ba*/ 	.byte	0x05
	.zero		1


	//   ....[56]....
        /*07bc*/ 	.word	0x00002cc0
        /*07c0*/ 	.word	0x000000ff
        /*07c4*/ 	.word	0x000000b0
        /*07c8*/ 	.short	0x010a
        /*07ca*/ 	.byte	0x05
	.zero		1


	//   ....[57]....
        /*07cc*/ 	.word	0x00002d50
        /*07d0*/ 	.word	0x000000ff
        /*07d4*/ 	.word	0x000000b0
        /*07d8*/ 	.short	0x0106
        /*07da*/ 	.byte	0x04
	.zero		1


	//   ....[58]....
        /*07dc*/ 	.word	0x00002d90
        /*07e0*/ 	.word	0x00000000
        /*07e4*/ 	.word	0x000000b0
        /*07e8*/ 	.short	0x010a
        /*07ea*/ 	.byte	0xff
	.zero		1


	//   ....[59]....
        /*07ec*/ 	.word	0x000032a0
        /*07f0*/ 	.word	0x00000003
        /*07f4*/ 	.word	0x000000a0
        /*07f8*/ 	.short	0x010a
        /*07fa*/ 	.byte	0xff
	.zero		1


	//   ....[60]....
        /*07fc*/ 	.word	0x000033b0
        /*0800*/ 	.word	0x00000005
        /*0804*/ 	.word	0x00000000
        /*0808*/ 	.short	0x0101
        /*080a*/ 	.byte	0xff
	.zero		1


	//   ....[61]....
        /*080c*/ 	.word	0x000033c0
        /*0810*/ 	.word	0x000000ff
        /*0814*/ 	.word	0x00000000
        /*0818*/ 	.short	0x010a
        /*081a*/ 	.byte	0x05
	.zero		1


	//   ....[62]....
        /*081c*/ 	.word	0x000033d0
        /*0820*/ 	.word	0x000000ff
        /*0824*/ 	.word	0x000000d0
        /*0828*/ 	.short	0x010a
        /*082a*/ 	.byte	0x0e
	.zero		1


	//   ....[63]....
        /*082c*/ 	.word	0x000034a0
        /*0830*/ 	.word	0x000000ff
        /*0834*/ 	.word	0x00000000
        /*0838*/ 	.short	0x010a
        /*083a*/ 	.byte	0x07
	.zero		1


	//   ....[64]....
        /*083c*/ 	.word	0x000035e0
        /*0840*/ 	.word	0x000000ff
        /*0844*/ 	.word	0x00000000
        /*0848*/ 	.short	0x010a
        /*084a*/ 	.byte	0x06
	.zero		1


	//   ....[65]....
        /*084c*/ 	.word	0x000037e0
        /*0850*/ 	.word	0x000000ff
        /*0854*/ 	.word	0x00000000
        /*0858*/ 	.short	0x010a
        /*085a*/ 	.byte	0x05
	.zero		1


	//   ....[66]....
        /*085c*/ 	.word	0x00003870
        /*0860*/ 	.word	0x000000ff
        /*0864*/ 	.word	0x00000000
        /*0868*/ 	.short	0x010a
        /*086a*/ 	.byte	0x06
	.zero		1


	//   ....[67]....
        /*086c*/ 	.word	0x00003d40
        /*0870*/ 	.word	0x00000002
        /*0874*/ 	.word	0x000000a0
        /*0878*/ 	.short	0x010a
        /*087a*/ 	.byte	0xff
	.zero		1


	//   ....[68]....
        /*087c*/ 	.word	0x00003eb0
        /*0880*/ 	.word	0x00000000
        /*0884*/ 	.word	0x00000000
        /*0888*/ 	.short	0x0101
        /*088a*/ 	.byte	0xff
	.zero		1


	//   ....[69]....
        /*088c*/ 	.word	0x00004360
        /*0890*/ 	.word	0x000000ff
        /*0894*/ 	.word	0x00000098
        /*0898*/ 	.short	0x010a
        /*089a*/ 	.byte	0x06
	.zero		1


	//   ....[70]....
        /*089c*/ 	.word	0x00004560
        /*08a0*/ 	.word	0x000000ff
        /*08a4*/ 	.word	0x00000080
        /*08a8*/ 	.short	0x010a
        /*08aa*/ 	.byte	0x05
	.zero		1


	//   ....[71]....
        /*08ac*/ 	.word	0x00004a30
        /*08b0*/ 	.word	0x000000ff
        /*08b4*/ 	.word	0x00000070
        /*08b8*/ 	.short	0x010b
        /*08ba*/ 	.byte	0x05
	.zero		1


	//   ....[72]....
        /*08bc*/ 	.word	0x00004a40
        /*08c0*/ 	.word	0x000000ff
        /*08c4*/ 	.word	0x00000000
        /*08c8*/ 	.short	0x0101
        /*08ca*/ 	.byte	0x21
	.zero		1


	//   ....[73]....
        /*08cc*/ 	.word	0x00004aa0
        /*08d0*/ 	.word	0x000000ff
        /*08d4*/ 	.word	0x00000000
        /*08d8*/ 	.short	0x010a
        /*08da*/ 	.byte	0x04
	.zero		1


	//   ....[74]....
        /*08dc*/ 	.word	0x00004b40
        /*08e0*/ 	.word	0x00000000
        /*08e4*/ 	.word	0x00000000
        /*08e8*/ 	.short	0x010a
        /*08ea*/ 	.byte	0xff
	.zero		1


	//   ....[75]....
        /*08ec*/ 	.word	0x00004e10
        /*08f0*/ 	.word	0x000000ff
        /*08f4*/ 	.word	0x000000a0
        /*08f8*/ 	.short	0x010a
        /*08fa*/ 	.byte	0x04
	.zero		1


	//   ....[76]....
        /*08fc*/ 	.word	0x00004ee0
        /*0900*/ 	.word	0x000000ff
        /*0904*/ 	.word	0x00000000
        /*0908*/ 	.short	0x0101
        /*090a*/ 	.byte	0x04
	.zero		1


	//   ....[77]....
        /*090c*/ 	.word	0x00005d70
        /*0910*/ 	.word	0x00000007
        /*0914*/ 	.word	0x00000070
        /*0918*/ 	.short	0x010a
        /*091a*/ 	.byte	0xff
	.zero		1


	//   ....[78]....
        /*091c*/ 	.word	0x00005e60
        /*0920*/ 	.word	0x00000006
        /*0924*/ 	.word	0x000000c0
        /*0928*/ 	.short	0x010a
        /*092a*/ 	.byte	0xff
	.zero		1


	//   ....[79]....
        /*092c*/ 	.word	0x00006040
        /*0930*/ 	.word	0x00000007
        /*0934*/ 	.word	0x00000070
        /*0938*/ 	.short	0x010a
        /*093a*/ 	.byte	0xff
	.zero		1


	//   ....[80]....
        /*093c*/ 	.word	0x000065f0
        /*0940*/ 	.word	0x00000006
        /*0944*/ 	.word	0x000000c0
        /*0948*/ 	.short	0x010a
        /*094a*/ 	.byte	0xff
	.zero		1


	//   ....[81]....
        /*094c*/ 	.word	0x00007b90
        /*0950*/ 	.word	0x000000ff
        /*0954*/ 	.word	0x00000000
        /*0958*/ 	.short	0x0101
        /*095a*/ 	.byte	0x07
	.zero		1


	//   ....[82]....
        /*095c*/ 	.word	0x0000a6e0
        /*0960*/ 	.word	0x00000000
        /*0964*/ 	.word	0x00000000
        /*0968*/ 	.short	0x0101
        /*096a*/ 	.byte	0xff
	.zero		1


	//   ....[83]....
        /*096c*/ 	.word	0x0000aa90
        /*0970*/ 	.word	0x00000002
        /*0974*/ 	.word	0x000000f0
        /*0978*/ 	.short	0x010a
        /*097a*/ 	.byte	0xff
	.zero		1


	//   ....[84]....
        /*097c*/ 	.word	0x0000aaf0
        /*0980*/ 	.word	0x00000004
        /*0984*/ 	.word	0x00000038
        /*0988*/ 	.short	0x010a
        /*098a*/ 	.byte	0xff
	.zero		1


	//   ....[85]....
        /*098c*/ 	.word	0x0000ab50
        /*0990*/ 	.word	0x00000004
        /*0994*/ 	.word	0x00000038
        /*0998*/ 	.short	0x010a
        /*099a*/ 	.byte	0xff
	.zero		1


	//   ....[86]....
        /*099c*/ 	.word	0x0000aba0
        /*09a0*/ 	.word	0x00000003
        /*09a4*/ 	.word	0x000000a0
        /*09a8*/ 	.short	0x010a
        /*09aa*/ 	.byte	0xff
	.zero		1


	//   ....[87]....
        /*09ac*/ 	.word	0x0000ac00
        /*09b0*/ 	.word	0x00000003
        /*09b4*/ 	.word	0x00000000
        /*09b8*/ 	.short	0x010a
        /*09ba*/ 	.byte	0xff
	.zero		1


	//   ....[88]....
        /*09bc*/ 	.word	0x0000ac60
        /*09c0*/ 	.word	0x00000003
        /*09c4*/ 	.word	0x00000000
        /*09c8*/ 	.short	0x010a
        /*09ca*/ 	.byte	0xff
	.zero		1


	//   ....[89]....
        /*09cc*/ 	.word	0x0000acc0
        /*09d0*/ 	.word	0x00000003
        /*09d4*/ 	.word	0x00000000
        /*09d8*/ 	.short	0x010a
        /*09da*/ 	.byte	0xff
	.zero		1


	//   ....[90]....
        /*09dc*/ 	.word	0x0000ad20
        /*09e0*/ 	.word	0x00000003
        /*09e4*/ 	.word	0x00000000
        /*09e8*/ 	.short	0x010a
        /*09ea*/ 	.byte	0xff
	.zero		1


	//   ....[91]....
        /*09ec*/ 	.word	0x0000ad80
        /*09f0*/ 	.word	0x00000003
        /*09f4*/ 	.word	0x00000000
        /*09f8*/ 	.short	0x010a
        /*09fa*/ 	.byte	0xff
	.zero		1


	//   ....[92]....
        /*09fc*/ 	.word	0x0000ade0
        /*0a00*/ 	.word	0x00000003
        /*0a04*/ 	.word	0x00000000
        /*0a08*/ 	.short	0x010a
        /*0a0a*/ 	.byte	0xff
	.zero		1


	//   ....[93]....
        /*0a0c*/ 	.word	0x0000ae30
        /*0a10*/ 	.word	0x00000000
        /*0a14*/ 	.word	0x000000e0
        /*0a18*/ 	.short	0x010a
        /*0a1a*/ 	.byte	0xff
	.zero		1


	//   ....[94]....
        /*0a1c*/ 	.word	0x0000ae90
        /*0a20*/ 	.word	0x00000003
        /*0a24*/ 	.word	0x000000b0
        /*0a28*/ 	.short	0x010a
        /*0a2a*/ 	.byte	0xff
	.zero		1


	//   ....[95]....
        /*0a2c*/ 	.word	0x0000aee0
        /*0a30*/ 	.word	0x00000000
        /*0a34*/ 	.word	0x000000a0
        /*0a38*/ 	.short	0x010a
        /*0a3a*/ 	.byte	0xff
	.zero		1


	//   ....[96]....
        /*0a3c*/ 	.word	0x0000af40
        /*0a40*/ 	.word	0x00000002
        /*0a44*/ 	.word	0x000000b0
        /*0a48*/ 	.short	0x010a
        /*0a4a*/ 	.byte	0xff
	.zero		1


	//   ....[97]....
        /*0a4c*/ 	.word	0x0000af90
        /*0a50*/ 	.word	0x00000003
        /*0a54*/ 	.word	0x000000a0
        /*0a58*/ 	.short	0x010a
        /*0a5a*/ 	.byte	0xff
	.zero		1


	//   ....[98]....
        /*0a5c*/ 	.word	0x0000aff0
        /*0a60*/ 	.word	0x00000004
        /*0a64*/ 	.word	0x000000d0
        /*0a68*/ 	.short	0x010a
        /*0a6a*/ 	.byte	0xff
	.zero		1


	//   ....[99]....
        /*0a6c*/ 	.word	0x0000b050
        /*0a70*/ 	.word	0x00000003
        /*0a74*/ 	.word	0x00000000
        /*0a78*/ 	.short	0x010a
        /*0a7a*/ 	.byte	0xff
	.zero		1


	//   ....[100]....
        /*0a7c*/ 	.word	0x0000b0b0
        /*0a80*/ 	.word	0x00000002
        /*0a84*/ 	.word	0x00000000
        /*0a88*/ 	.short	0x010a
        /*0a8a*/ 	.byte	0xff
	.zero		1


	//   ....[101]....
        /*0a8c*/ 	.word	0x0000b110
        /*0a90*/ 	.word	0x00000002
        /*0a94*/ 	.word	0x00000000
        /*0a98*/ 	.short	0x010a
        /*0a9a*/ 	.byte	0xff
	.zero		1


	//   ....[102]....
        /*0a9c*/ 	.word	0x0000b160
        /*0aa0*/ 	.word	0x00000002
        /*0aa4*/ 	.word	0x000000a0
        /*0aa8*/ 	.short	0x010a
        /*0aaa*/ 	.byte	0xff
	.zero		1


	//   ....[103]....
        /*0aac*/ 	.word	0x0000b1c0
        /*0ab0*/ 	.word	0x00000002
        /*0ab4*/ 	.word	0x00000098
        /*0ab8*/ 	.short	0x010a
        /*0aba*/ 	.byte	0xff
	.zero		1


	//   ....[104]....
        /*0abc*/ 	.word	0x0000b220
        /*0ac0*/ 	.word	0x00000003
        /*0ac4*/ 	.word	0x00000080
        /*0ac8*/ 	.short	0x010a
        /*0aca*/ 	.byte	0xff
	.zero		1


	//   ....[105]....
        /*0acc*/ 	.word	0x0000b280
        /*0ad0*/ 	.word	0x00000002
        /*0ad4*/ 	.word	0x00000000
        /*0ad8*/ 	.short	0x010a
        /*0ada*/ 	.byte	0xff
	.zero		1


	//   ....[106]....
        /*0adc*/ 	.word	0x0000b2e0
        /*0ae0*/ 	.word	0x00000002
        /*0ae4*/ 	.word	0x000000a0
        /*0ae8*/ 	.short	0x010a
        /*0aea*/ 	.byte	0xff
	.zero		1


	//   ....[107]....
        /*0aec*/ 	.word	0x0000b330
        /*0af0*/ 	.word	0x00000007
        /*0af4*/ 	.word	0x00000070
        /*0af8*/ 	.short	0x010a
        /*0afa*/ 	.byte	0xff
	.zero		1


	//   ....[108]....
        /*0afc*/ 	.word	0x0000b380
        /*0b00*/ 	.word	0x00000006
        /*0b04*/ 	.word	0x000000c0
        /*0b08*/ 	.short	0x010a
        /*0b0a*/ 	.byte	0xff
	.zero		1


	//----- nvinfo : EIATTR_NUM_MBARRIERS
	.align		4
.L_49:
        /*0b0c*/ 	.byte	0x03, 0x38
        /*0b0e*/ 	.short	0x0020


	//----- nvinfo : EIATTR_EXIT_INSTR_OFFSETS
	.align		4
        /*0b10*/ 	.byte	0x04, 0x1c
        /*0b12*/ 	.short	(.L_51 - .L_50)


	//   ....[0]....
.L_50:
        /*0b14*/ 	.word	0x00002850


	//   ....[1]....
        /*0b18*/ 	.word	0x00002d60


	//   ....[2]....
        /*0b1c*/ 	.word	0x00002dc0


	//   ....[3]....
        /*0b20*/ 	.word	0x00003ad0


	//   ....[4]....
        /*0b24*/ 	.word	0x00004b70


	//   ....[5]....
        /*0b28*/ 	.word	0x00004bb0


	//   ....[6]....
        /*0b2c*/ 	.word	0x0000a990


	//   ....[7]....
        /*0b30*/ 	.word	0x0000aa20


	//   ....[8]....
        /*0b34*/ 	.word	0x0000aa50


	//   ....[9]....
        /*0b38*/ 	.word	0x0000aa80


	//----- nvinfo : EIATTR_MAX_THREADS
	.align		4
.L_51:
        /*0b3c*/ 	.byte	0x04, 0x05
        /*0b3e*/ 	.short	(.L_53 - .L_52)
.L_52:
        /*0b40*/ 	.word	0x00000100
        /*0b44*/ 	.word	0x00000001
        /*0b48*/ 	.word	0x00000001


	//----- nvinfo : EIATTR_CRS_STACK_SIZE
	.align		4
.L_53:
        /*0b4c*/ 	.byte	0x04, 0x1e
        /*0b4e*/ 	.short	(.L_55 - .L_54)
.L_54:
        /*0b50*/ 	.word	0x00000000


	//----- nvinfo : EIATTR_CBANK_PARAM_SIZE
	.align		4
.L_55:
        /*0b54*/ 	.byte	0x03, 0x19
        /*0b56*/ 	.short	0x0800


	//----- nvinfo : EIATTR_PARAM_CBANK
	.align		4
        /*0b58*/ 	.byte	0x04, 0x0a
        /*0b5a*/ 	.short	(.L_57 - .L_56)
	.align		4
.L_56:
        /*0b5c*/ 	.word	index@(.nv.constant0._ZN7cutlass13device_kernelINS_4gemm6kernel13GemmUniversalIN4cute5tupleIJiiiiEEENS1_10collective13CollectiveMmaINS1_35MainloopSm100TmaUmmaWarpSpecializedILi7ELi2ELi2ENS5_IJNS4_1CILi1EEESB_SB_EEEEENS5_IJNSA_ILi128EEENSA_ILi176EEENSA_ILi32EEEEEENS_10bfloat16_tENS5_IJlSB_lEEESI_SJ_NS4_8TiledMMAINS4_8MMA_AtomIJNS4_20SM100_MMA_F16BF16_SSISI_SI_fLi128ELi176ELNS4_4UMMA5MajorE0ELSO_0ELNSN_7ScaleInE0ELSP_0EEEEEENS4_6LayoutISC_NS5_IJNSA_ILi0EEEST_ST_EEEEENS5_IJNS4_10UnderscoreESW_SW_EEEEENS4_13SM90_TMA_LOADENS4_14ComposedLayoutINS4_7SwizzleILi2ELi4ELi3EEENS4_18smem_ptr_flag_bitsILi16EEENSS_INS5_IJNSA_ILi8EEESG_EEENS5_IJSG_SB_EEEEEEEvNS4_8identityESZ_S19_vS1A_EENS_8epilogue10collective18CollectiveEpilogueINS1C_23Sm100TmaWarpSpecializedILi2ELi1ELi176ELb1ELb0EEEJSH_NS5_IJNSS_ISE_SB_EENSS_ISF_SB_EEEEESI_SJ_SI_SJ_NS1C_6fusion15FusionCallbacksIS1G_NS1K_17LinearCombinationISI_fSI_fLNS_15FloatRoundStyleE2EEESH_S1J_JEEENS4_5SM1004TMEM4LOAD26SM100_TMEM_LOAD_32dp32b16xESZ_NS10_INS11_ILi1ELi4ELi3EEES14_NSS_INS5_IJS15_NSA_ILi16EEEEEENS5_IJS1V_SB_EEEEEEENS4_39AutoVectorizingCopyWithAssumedAlignmentILi128EEENS4_14SM90_TMA_STOREES1Z_S21_S21_EEEvvEEEEvNT_6ParamsE)
        /*0b60*/ 	.short	0x0380
        /*0b62*/ 	.short	0x0800


	//----- nvinfo : EIATTR_SW_WAR
	.align		4
.L_57:
        /*0b64*/ 	.byte	0x04, 0x36
        /*0b66*/ 	.short	(.L_59 - .L_58)
.L_58:
        /*0b68*/ 	.word	0x00000008
.L_59:


//--------------------- .nv.callgraph             --------------------------
	.section	.nv.callgraph,"",@"SHT_CUDA_CALLGRAPH"
	.align	4
	.sectionentsize	8
	.align		4
        /*0000*/ 	.word	0x00000000
	.align		4
        /*0004*/ 	.word	0xffffffff
	.align		4
        /*0008*/ 	.word	index@(_ZN7cutlass13device_kernelINS_4gemm6kernel13GemmUniversalIN4cute5tupleIJiiiiEEENS1_10collective13CollectiveMmaINS1_35MainloopSm100TmaUmmaWarpSpecializedILi7ELi2ELi2ENS5_IJNS4_1CILi1EEESB_SB_EEEEENS5_IJNSA_ILi128EEENSA_ILi176EEENSA_ILi32EEEEEENS_10bfloat16_tENS5_IJlSB_lEEESI_SJ_NS4_8TiledMMAINS4_8MMA_AtomIJNS4_20SM100_MMA_F16BF16_SSISI_SI_fLi128ELi176ELNS4_4UMMA5MajorE0ELSO_0ELNSN_7ScaleInE0ELSP_0EEEEEENS4_6LayoutISC_NS5_IJNSA_ILi0EEEST_ST_EEEEENS5_IJNS4_10UnderscoreESW_SW_EEEEENS4_13SM90_TMA_LOADENS4_14ComposedLayoutINS4_7SwizzleILi2ELi4ELi3EEENS4_18smem_ptr_flag_bitsILi16EEENSS_INS5_IJNSA_ILi8EEESG_EEENS5_IJSG_SB_EEEEEEEvNS4_8identityESZ_S19_vS1A_EENS_8epilogue10collective18CollectiveEpilogueINS1C_23Sm100TmaWarpSpecializedILi2ELi1ELi176ELb1ELb0EEEJSH_NS5_IJNSS_ISE_SB_EENSS_ISF_SB_EEEEESI_SJ_SI_SJ_NS1C_6fusion15FusionCallbacksIS1G_NS1K_17LinearCombinationISI_fSI_fLNS_15FloatRoundStyleE2EEESH_S1J_JEEENS4_5SM1004TMEM4LOAD26SM100_TMEM_LOAD_32dp32b16xESZ_NS10_INS11_ILi1ELi4ELi3EEES14_NSS_INS5_IJS15_NSA_ILi16EEEEEENS5_IJS1V_SB_EEEEEEENS4_39AutoVectorizingCopyWithAssumedAlignmentILi128EEENS4_14SM90_TMA_STOREES1Z_S21_S21_EEEvvEEEEvNT_6ParamsE)
	.align		4
        /*000c*/ 	.word	index@(__assertfail)
	.align		4
        /*0010*/ 	.word	0x00000000
	.align		4
        /*0014*/ 	.word	0xfffffffe
	.align		4
        /*0018*/ 	.word	0x00000000
	.align		4
        /*001c*/ 	.word	0xfffffffd
	.align		4
        /*0020*/ 	.word	0x00000000
	.align		4
        /*0024*/ 	.word	0xfffffffc


//--------------------- .nv.constant4             --------------------------
	.section	.nv.constant4,"a",@progbits
	.align	8
	.align		8
.nv.constant4:
        /*0000*/ 	.dword	__assertfail
	.align		8
        /*0008*/ 	.dword	__unnamed_1
	.align		8
        /*0010*/ 	.dword	__unnamed_2
	.align		8
        /*0018*/ 	.dword	_ZN40_INTERNAL_5a954ec9_4_k_cu_00656d73_182694cuda3std3__45__cpo5beginE
	.align		8
        /*0020*/ 	.dword	_ZN40_INTERNAL_5a954ec9_4_k_cu_00656d73_182694cuda3std3__45__cpo3endE
	.align		8
        /*0028*/ 	.dword	_ZN40_INTERNAL_5a954ec9_4_k_cu_00656d73_182694cuda3std3__45__cpo6cbeginE
	.align		8
        /*0030*/ 	.dword	_ZN40_INTERNAL_5a954ec9_4_k_cu_00656d73_182694cuda3std3__45__cpo4cendE
	.align		8
        /*0038*/ 	.dword	_ZN40_INTERNAL_5a954ec9_4_k_cu_00656d73_182694cuda3std3__442_GLOBAL__N__5a954ec9_4_k_cu_00656d73_182696ignoreE
	.align		8
        /*0040*/ 	.dword	_ZN40_INTERNAL_5a954ec9_4_k_cu_00656d73_182694cuda3std3__419piecewise_constructE
	.align		8
        /*0048*/ 	.dword	_ZN40_INTERNAL_5a954ec9_4_k_cu_00656d73_182694cuda3std3__48in_placeE
	.align		8
        /*0050*/ 	.dword	_ZN40_INTERNAL_5a954ec9_4_k_cu_00656d73_182694cuda3std6ranges3__45__cpo4swapE
	.align		8
        /*0058*/ 	.dword	_ZN40_INTERNAL_5a954ec9_4_k_cu_00656d73_182694cuda3std6ranges3__45__cpo9iter_moveE
	.align		8
        /*0060*/ 	.dword	_ZN40_INTERNAL_5a954ec9_4_k_cu_00656d73_182694cute7productE
	.align		8
        /*0068*/ 	.dword	_ZN40_INTERNAL_5a954ec9_4_k_cu_00656d73_182694cute1_E
	.align		8
        /*0070*/ 	.dword	$str$25
	.align		8
        /*0078*/ 	.dword	$str$26
	.align		8
        /*0080*/ 	.dword	$str$27
	.align		8
        /*0088*/ 	.dword	$str$28


//--------------------- .text._ZN7cutlass13device_kernelINS_4gemm6kernel13GemmUniversalIN4cute5tupleIJiiiiEEENS1_10collective13CollectiveMmaINS1_35MainloopSm100TmaUmmaWarpSpecializedILi7ELi2ELi2ENS5_IJNS4_1CILi1EEESB_SB_EEEEENS5_IJNSA_ILi128EEENSA_ILi176EEENSA_ILi32EEEEEENS_10bfloat16_tENS5_IJlSB_lEEESI_SJ_NS4_8TiledMMAINS4_8MMA_AtomIJNS4_20SM100_MMA_F16BF16_SSISI_SI_fLi128ELi176ELNS4_4UMMA5MajorE0ELSO_0ELNSN_7ScaleInE0ELSP_0EEEEEENS4_6LayoutISC_NS5_IJNSA_ILi0EEEST_ST_EEEEENS5_IJNS4_10UnderscoreESW_SW_EEEEENS4_13SM90_TMA_LOADENS4_14ComposedLayoutINS4_7SwizzleILi2ELi4ELi3EEENS4_18smem_ptr_flag_bitsILi16EEENSS_INS5_IJNSA_ILi8EEESG_EEENS5_IJSG_SB_EEEEEEEvNS4_8identityESZ_S19_vS1A_EENS_8epilogue10collective18CollectiveEpilogueINS1C_23Sm100TmaWarpSpecializedILi2ELi1ELi176ELb1ELb0EEEJSH_NS5_IJNSS_ISE_SB_EENSS_ISF_SB_EEEEESI_SJ_SI_SJ_NS1C_6fusion15FusionCallbacksIS1G_NS1K_17LinearCombinationISI_fSI_fLNS_15FloatRoundStyleE2EEESH_S1J_JEEENS4_5SM1004TMEM4LOAD26SM100_TMEM_LOAD_32dp32b16xESZ_NS10_INS11_ILi1ELi4ELi3EEES14_NSS_INS5_IJS15_NSA_ILi16EEEEEENS5_IJS1V_SB_EEEEEEENS4_39AutoVectorizingCopyWithAssumedAlignmentILi128EEENS4_14SM90_TMA_STOREES1Z_S21_S21_EEEvvEEEEvNT_6ParamsE --------------------------
	.section	.text._ZN7cutlass13device_kernelINS_4gemm6kernel13GemmUniversalIN4cute5tupleIJiiiiEEENS1_10collective13CollectiveMmaINS1_35MainloopSm100TmaUmmaWarpSpecializedILi7ELi2ELi2ENS5_IJNS4_1CILi1EEESB_SB_EEEEENS5_IJNSA_ILi128EEENSA_ILi176EEENSA_ILi32EEEEEENS_10bfloat16_tENS5_IJlSB_lEEESI_SJ_NS4_8TiledMMAINS4_8MMA_AtomIJNS4_20SM100_MMA_F16BF16_SSISI_SI_fLi128ELi176ELNS4_4UMMA5MajorE0ELSO_0ELNSN_7ScaleInE0ELSP_0EEEEEENS4_6LayoutISC_NS5_IJNSA_ILi0EEEST_ST_EEEEENS5_IJNS4_10UnderscoreESW_SW_EEEEENS4_13SM90_TMA_LOADENS4_14ComposedLayoutINS4_7SwizzleILi2ELi4ELi3EEENS4_18smem_ptr_flag_bitsILi16EEENSS_INS5_IJNSA_ILi8EEESG_EEENS5_IJSG_SB_EEEEEEEvNS4_8identityESZ_S19_vS1A_EENS_8epilogue10collective18CollectiveEpilogueINS1C_23Sm100TmaWarpSpecializedILi2ELi1ELi176ELb1ELb0EEEJSH_NS5_IJNSS_ISE_SB_EENSS_ISF_SB_EEEEESI_SJ_SI_SJ_NS1C_6fusion15FusionCallbacksIS1G_NS1K_17LinearCombinationISI_fSI_fLNS_15FloatRoundStyleE2EEESH_S1J_JEEENS4_5SM1004TMEM4LOAD26SM100_TMEM_LOAD_32dp32b16xESZ_NS10_INS11_ILi1ELi4ELi3EEES14_NSS_INS5_IJS15_NSA_ILi16EEEEEENS5_IJS1V_SB_EEEEEEENS4_39AutoVectorizingCopyWithAssumedAlignmentILi128EEENS4_14SM90_TMA_STOREES1Z_S21_S21_EEEvvEEEEvNT_6ParamsE,"ax",@progbits
	.align	128
.text._ZN7cutlass13device_kernelINS_4gemm6kernel13GemmUniversalIN4cute5tupleIJiiiiEEENS1_10collective13CollectiveMmaINS1_35MainloopSm100TmaUmmaWarpSpecializedILi7ELi2ELi2ENS5_IJNS4_1CILi1EEESB_SB_EEEEENS5_IJNSA_ILi128EEENSA_ILi176EEENSA_ILi32EEEEEENS_10bfloat16_tENS5_IJlSB_lEEESI_SJ_NS4_8TiledMMAINS4_8MMA_AtomIJNS4_20SM100_MMA_F16BF16_SSISI_SI_fLi128ELi176ELNS4_4UMMA5MajorE0ELSO_0ELNSN_7ScaleInE0ELSP_0EEEEEENS4_6LayoutISC_NS5_IJNSA_ILi0EEEST_ST_EEEEENS5_IJNS4_10UnderscoreESW_SW_EEEEENS4_13SM90_TMA_LOADENS4_14ComposedLayoutINS4_7SwizzleILi2ELi4ELi3EEENS4_18smem_ptr_flag_bitsILi16EEENSS_INS5_IJNSA_ILi8EEESG_EEENS5_IJSG_SB_EEEEEEEvNS4_8identityESZ_S19_vS1A_EENS_8epilogue10collective18CollectiveEpilogueINS1C_23Sm100TmaWarpSpecializedILi2ELi1ELi176ELb1ELb0EEEJSH_NS5_IJNSS_ISE_SB_EENSS_ISF_SB_EEEEESI_SJ_SI_SJ_NS1C_6fusion15FusionCallbacksIS1G_NS1K_17LinearCombinationISI_fSI_fLNS_15FloatRoundStyleE2EEESH_S1J_JEEENS4_5SM1004TMEM4LOAD26SM100_TMEM_LOAD_32dp32b16xESZ_NS10_INS11_ILi1ELi4ELi3EEES14_NSS_INS5_IJS15_NSA_ILi16EEEEEENS5_IJS1V_SB_EEEEEEENS4_39AutoVectorizingCopyWithAssumedAlignmentILi128EEENS4_14SM90_TMA_STOREES1Z_S21_S21_EEEvvEEEEvNT_6ParamsE:
        .type           _ZN7cutlass13device_kernelINS_4gemm6kernel13GemmUniversalIN4cute5tupleIJiiiiEEENS1_10collective13CollectiveMmaINS1_35MainloopSm100TmaUmmaWarpSpecializedILi7ELi2ELi2ENS5_IJNS4_1CILi1EEESB_SB_EEEEENS5_IJNSA_ILi128EEENSA_ILi176EEENSA_ILi32EEEEEENS_10bfloat16_tENS5_IJlSB_lEEESI_SJ_NS4_8TiledMMAINS4_8MMA_AtomIJNS4_20SM100_MMA_F16BF16_SSISI_SI_fLi128ELi176ELNS4_4UMMA5MajorE0ELSO_0ELNSN_7ScaleInE0ELSP_0EEEEEENS4_6LayoutISC_NS5_IJNSA_ILi0EEEST_ST_EEEEENS5_IJNS4_10UnderscoreESW_SW_EEEEENS4_13SM90_TMA_LOADENS4_14ComposedLayoutINS4_7SwizzleILi2ELi4ELi3EEENS4_18smem_ptr_flag_bitsILi16EEENSS_INS5_IJNSA_ILi8EEESG_EEENS5_IJSG_SB_EEEEEEEvNS4_8identityESZ_S19_vS1A_EENS_8epilogue10collective18CollectiveEpilogueINS1C_23Sm100TmaWarpSpecializedILi2ELi1ELi176ELb1ELb0EEEJSH_NS5_IJNSS_ISE_SB_EENSS_ISF_SB_EEEEESI_SJ_SI_SJ_NS1C_6fusion15FusionCallbacksIS1G_NS1K_17LinearCombinationISI_fSI_fLNS_15FloatRoundStyleE2EEESH_S1J_JEEENS4_5SM1004TMEM4LOAD26SM100_TMEM_LOAD_32dp32b16xESZ_NS10_INS11_ILi1ELi4ELi3EEES14_NSS_INS5_IJS15_NSA_ILi16EEEEEENS5_IJS1V_SB_EEEEEEENS4_39AutoVectorizingCopyWithAssumedAlignmentILi128EEENS4_14SM90_TMA_STOREES1Z_S21_S21_EEEvvEEEEvNT_6ParamsE,@function
        .size           _ZN7cutlass13device_kernelINS_4gemm6kernel13GemmUniversalIN4cute5tupleIJiiiiEEENS1_10collective13CollectiveMmaINS1_35MainloopSm100TmaUmmaWarpSpecializedILi7ELi2ELi2ENS5_IJNS4_1CILi1EEESB_SB_EEEEENS5_IJNSA_ILi128EEENSA_ILi176EEENSA_ILi32EEEEEENS_10bfloat16_tENS5_IJlSB_lEEESI_SJ_NS4_8TiledMMAINS4_8MMA_AtomIJNS4_20SM100_MMA_F16BF16_SSISI_SI_fLi128ELi176ELNS4_4UMMA5MajorE0ELSO_0ELNSN_7ScaleInE0ELSP_0EEEEEENS4_6LayoutISC_NS5_IJNSA_ILi0EEEST_ST_EEEEENS5_IJNS4_10UnderscoreESW_SW_EEEEENS4_13SM90_TMA_LOADENS4_14ComposedLayoutINS4_7SwizzleILi2ELi4ELi3EEENS4_18smem_ptr_flag_bitsILi16EEENSS_INS5_IJNSA_ILi8EEESG_EEENS5_IJSG_SB_EEEEEEEvNS4_8identityESZ_S19_vS1A_EENS_8epilogue10collective18CollectiveEpilogueINS1C_23Sm100TmaWarpSpecializedILi2ELi1ELi176ELb1ELb0EEEJSH_NS5_IJNSS_ISE_SB_EENSS_ISF_SB_EEEEESI_SJ_SI_SJ_NS1C_6fusion15FusionCallbacksIS1G_NS1K_17LinearCombinationISI_fSI_fLNS_15FloatRoundStyleE2EEESH_S1J_JEEENS4_5SM1004TMEM4LOAD26SM100_TMEM_LOAD_32dp32b16xESZ_NS10_INS11_ILi1ELi4ELi3EEES14_NSS_INS5_IJS15_NSA_ILi16EEEEEENS5_IJS1V_SB_EEEEEEENS4_39AutoVectorizingCopyWithAssumedAlignmentILi128EEENS4_14SM90_TMA_STOREES1Z_S21_S21_EEEvvEEEEvNT_6ParamsE,(.L_x_151 - _ZN7cutlass13device_kernelINS_4gemm6kernel13GemmUniversalIN4cute5tupleIJiiiiEEENS1_10collective13CollectiveMmaINS1_35MainloopSm100TmaUmmaWarpSpecializedILi7ELi2ELi2ENS5_IJNS4_1CILi1EEESB_SB_EEEEENS5_IJNSA_ILi128EEENSA_ILi176EEENSA_ILi32EEEEEENS_10bfloat16_tENS5_IJlSB_lEEESI_SJ_NS4_8TiledMMAINS4_8MMA_AtomIJNS4_20SM100_MMA_F16BF16_SSISI_SI_fLi128ELi176ELNS4_4UMMA5MajorE0ELSO_0ELNSN_7ScaleInE0ELSP_0EEEEEENS4_6LayoutISC_NS5_IJNSA_ILi0EEEST_ST_EEEEENS5_IJNS4_10UnderscoreESW_SW_EEEEENS4_13SM90_TMA_LOADENS4_14ComposedLayoutINS4_7SwizzleILi2ELi4ELi3EEENS4_18smem_ptr_flag_bitsILi16EEENSS_INS5_IJNSA_ILi8EEESG_EEENS5_IJSG_SB_EEEEEEEvNS4_8identityESZ_S19_vS1A_EENS_8epilogue10collective18CollectiveEpilogueINS1C_23Sm100TmaWarpSpecializedILi2ELi1ELi176ELb1ELb0EEEJSH_NS5_IJNSS_ISE_SB_EENSS_ISF_SB_EEEEESI_SJ_SI_SJ_NS1C_6fusion15FusionCallbacksIS1G_NS1K_17LinearCombinationISI_fSI_fLNS_15FloatRoundStyleE2EEESH_S1J_JEEENS4_5SM1004TMEM4LOAD26SM100_TMEM_LOAD_32dp32b16xESZ_NS10_INS11_ILi1ELi4ELi3EEES14_NSS_INS5_IJS15_NSA_ILi16EEEEEENS5_IJS1V_SB_EEEEEEENS4_39AutoVectorizingCopyWithAssumedAlignmentILi128EEENS4_14SM90_TMA_STOREES1Z_S21_S21_EEEvvEEEEvNT_6ParamsE)
        .other          _ZN7cutlass13device_kernelINS_4gemm6kernel13GemmUniversalIN4cute5tupleIJiiiiEEENS1_10collective13CollectiveMmaINS1_35MainloopSm100TmaUmmaWarpSpecializedILi7ELi2ELi2ENS5_IJNS4_1CILi1EEESB_SB_EEEEENS5_IJNSA_ILi128EEENSA_ILi176EEENSA_ILi32EEEEEENS_10bfloat16_tENS5_IJlSB_lEEESI_SJ_NS4_8TiledMMAINS4_8MMA_AtomIJNS4_20SM100_MMA_F16BF16_SSISI_SI_fLi128ELi176ELNS4_4UMMA5MajorE0ELSO_0ELNSN_7ScaleInE0ELSP_0EEEEEENS4_6LayoutISC_NS5_IJNSA_ILi0EEEST_ST_EEEEENS5_IJNS4_10UnderscoreESW_SW_EEEEENS4_13SM90_TMA_LOADENS4_14ComposedLayoutINS4_7SwizzleILi2ELi4ELi3EEENS4_18smem_ptr_flag_bitsILi16EEENSS_INS5_IJNSA_ILi8EEESG_EEENS5_IJSG_SB_EEEEEEEvNS4_8identityESZ_S19_vS1A_EENS_8epilogue10collective18CollectiveEpilogueINS1C_23Sm100TmaWarpSpecializedILi2ELi1ELi176ELb1ELb0EEEJSH_NS5_IJNSS_ISE_SB_EENSS_ISF_SB_EEEEESI_SJ_SI_SJ_NS1C_6fusion15FusionCallbacksIS1G_NS1K_17LinearCombinationISI_fSI_fLNS_15FloatRoundStyleE2EEESH_S1J_JEEENS4_5SM1004TMEM4LOAD26SM100_TMEM_LOAD_32dp32b16xESZ_NS10_INS11_ILi1ELi4ELi3EEES14_NSS_INS5_IJS15_NSA_ILi16EEEEEENS5_IJS1V_SB_EEEEEEENS4_39AutoVectorizingCopyWithAssumedAlignmentILi128EEENS4_14SM90_TMA_STOREES1Z_S21_S21_EEEvvEEEEvNT_6ParamsE,@"STO_CUDA_ENTRY STV_DEFAULT"
_ZN7cutlass13device_kernelINS_4gemm6kernel13GemmUniversalIN4cute5tupleIJiiiiEEENS1_10collective13CollectiveMmaINS1_35MainloopSm100TmaUmmaWarpSpecializedILi7ELi2ELi2ENS5_IJNS4_1CILi1EEESB_SB_EEEEENS5_IJNSA_ILi128EEENSA_ILi176EEENSA_ILi32EEEEEENS_10bfloat16_tENS5_IJlSB_lEEESI_SJ_NS4_8TiledMMAINS4_8MMA_AtomIJNS4_20SM100_MMA_F16BF16_SSISI_SI_fLi128ELi176ELNS4_4UMMA5MajorE0ELSO_0ELNSN_7ScaleInE0ELSP_0EEEEEENS4_6LayoutISC_NS5_IJNSA_ILi0EEEST_ST_EEEEENS5_IJNS4_10UnderscoreESW_SW_EEEEENS4_13SM90_TMA_LOADENS4_14ComposedLayoutINS4_7SwizzleILi2ELi4ELi3EEENS4_18smem_ptr_flag_bitsILi16EEENSS_INS5_IJNSA_ILi8EEESG_EEENS5_IJSG_SB_EEEEEEEvNS4_8identityESZ_S19_vS1A_EENS_8epilogue10collective18CollectiveEpilogueINS1C_23Sm100TmaWarpSpecializedILi2ELi1ELi176ELb1ELb0EEEJSH_NS5_IJNSS_ISE_SB_EENSS_ISF_SB_EEEEESI_SJ_SI_SJ_NS1C_6fusion15FusionCallbacksIS1G_NS1K_17LinearCombinationISI_fSI_fLNS_15FloatRoundStyleE2EEESH_S1J_JEEENS4_5SM1004TMEM4LOAD26SM100_TMEM_LOAD_32dp32b16xESZ_NS10_INS11_ILi1ELi4ELi3EEES14_NSS_INS5_IJS15_NSA_ILi16EEEEEENS5_IJS1V_SB_EEEEEEENS4_39AutoVectorizingCopyWithAssumedAlignmentILi128EEENS4_14SM90_TMA_STOREES1Z_S21_S21_EEEvvEEEEvNT_6ParamsE:
[----:B------:R-:W1:Y:S01]  /*0000*/  LDC R1, c[0x0][0x37c] ;  /* 0x0000df00ff017b82 */ /* 0x000e620000000800 */
[----:B------:R-:W2:Y:S01]  /*0010*/  S2R R6, SR_TID.X ;  /* 0x0000000000067919 */ /* 0x000ea20000002100 */
[----:B------:R-:W3:Y:S01]  /*0020*/  LDCU.64 UR4, c[0x0][0x890] ;  /* 0x00011200ff0477ac */ /* 0x000ee20008000a00 */
[----:B-1----:R-:W-:Y:S01]  /*0030*/  VIADD R1, R1, 0xffffff68 ;  /* 0xffffff6801017836 */ /* 0x002fe20000000000 */
[----:B------:R-:W-:Y:S01]  /*0040*/  ELECT P3, URZ, PT ;  /* 0x0000000000ff782f */ /* 0x000fe20003860000 */
[----:B------:R-:W1:Y:S01]  /*0050*/  LDCU.64 UR54, c[0x0][0x358] ;  /* 0x00006b00ff3677ac */ /* 0x000e620008000a00 */
[----:B---3--:R-:W-:-:S04]  /*0060*/  UISETP.NE.U32.AND UP0, UPT, UR4, URZ, UPT ;  /* 0x000000ff0400728c */ /* 0x008fc8000bf05070 */
[----:B------:R-:W-:Y:S01]  /*0070*/  UISETP.NE.AND.EX UP0, UPT, UR5, URZ, UPT, UP0 ;  /* 0x000000ff0500728c */ /* 0x000fe2000bf05300 */
[----:B--2---:R-:W-:-:S05]  /*0080*/  SHF.R.U32.HI R2, RZ, 0x5, R6 ;  /* 0x00000005ff027819 */ /* 0x004fca0000011606 */
[----:B------:R-:W2:Y:S02]  /*0090*/  SHFL.IDX PT, R0, R2, RZ, 0x1f ;  /* 0x00001fff02007589 */ /* 0x000ea400000e0000 */
[----:B--2---:R-:W-:Y:S02]  /*00a0*/  R2UR UR12, R0 ;  /* 0x00000000000c72ca */ /* 0x004fe400000e0000 */
[----:B------:R-:W-:-:S05]  /*00b0*/  PRMT R0, RZ, 0x7610, R0 ;  /* 0x00007610ff007816 */ /* 0x000fca0000000000 */
[----:B------:R2:W-:Y:S01]  /*00c0*/  STL.S16 [R1+0x64], R0 ;  /* 0x0000640001007387 */ /* 0x0005e20000100600 */
[----:B-1----:R-:W-:Y:S07]  /*00d0*/  BRA.U UP0, `(.L_x_0) ;  /* 0x0000000100347547 */ /* 0x002fee000b800000 */
[----:B------:R-:W1:Y:S02]  /*00e0*/  LDCU.64 UR6, c[0x0][0x888] ;  /* 0x00011100ff0677ac */ /* 0x000e640008000a00 */
[----:B-1----:R-:W-:-:S04]  /*00f0*/  UISETP.NE.U32.AND UP0, UPT, UR6, URZ, UPT ;  /* 0x000000ff0600728c */ /* 0x002fc8000bf05070 */
[----:B------:R-:W-:-:S09]  /*0100*/  UISETP.NE.AND.EX UP0, UPT, UR7, URZ, UPT, UP0 ;  /* 0x000000ff0700728c */ /* 0x000fd2000bf05300 */
[----:B------:R-:W-:Y:S05]  /*0110*/  BRA.U !UP0, `(.L_x_1) ;  /* 0x0000000108147547 */ /* 0x000fea000b800000 */
[----:B------:R-:W1:Y:S02]  /*0120*/  LDC.64 R4, c[0x0][0x888] ;  /* 0x00022200ff047b82 */ /* 0x000e640000000a00 */
[----:B-1----:R1:W5:Y:S01]  /*0130*/  LDG.E R185, desc[UR54][R4.64] ;  /* 0x0000003604b97981 */ /* 0x002362000c1e1900 */
[----:B--2---:R-:W-:-:S05]  /*0140*/  HFMA2 R0, -RZ, RZ, 0, 5.9604644775390625e-08 ;  /* 0x00000001ff007431 */ /* 0x004fca00000001ff */
[----:B------:R1:W-:Y:S01]  /*0150*/  STL.S16 [R1+0x64], R0 ;  /* 0x0000640001007387 */ /* 0x0003e20000100600 */
[----:B------:R-:W-:Y:S05]  /*0160*/  BRA `(.L_x_0) ;  /* 0x0000000000107947 */ /* 0x000fea0003800000 */
.L_x_1:
[----:B--2---:R-:W-:Y:S01]  /*0170*/  HFMA2 R0, -RZ, RZ, 0, 5.9604644775390625e-08 ;  /* 0x00000001ff007431 */ /* 0x004fe200000001ff */
[----:B------:R-:W1:Y:S04]  /*0180*/  LDCU UR6, c[0x0][0x880] ;  /* 0x00011000ff0677ac */ /* 0x000e680008000800 */
[----:B------:R3:W-:Y:S01]  /*0190*/  STL.S16 [R1+0x64], R0 ;  /* 0x0000640001007387 */ /* 0x0007e20000100600 */
[----:B-1----:R-:W-:-:S07]  /*01a0*/  MOV R185, UR6 ;  /* 0x0000000600b97c02 */ /* 0x002fce0008000f00 */
.L_x_0:
[----:B------:R-:W4:Y:S02]  /*01b0*/  LDCU.64 UR6, c[0x0][0x8b0] ;  /* 0x00011600ff0677ac */ /* 0x000f240008000a00 */
[----:B----4-:R-:W-:-:S04]  /*01c0*/  UISETP.NE.U32.AND UP0, UPT, UR6, URZ, UPT ;  /* 0x000000ff0600728c */ /* 0x010fc8000bf05070 */
[----:B------:R-:W-:-:S09]  /*01d0*/  UISETP.NE.AND.EX UP0, UPT, UR7, URZ, UPT, UP0 ;  /* 0x000000ff0700728c */ /* 0x000fd2000bf05300 */
[----:B------:R-:W-:Y:S05]  /*01e0*/  BRA.U UP0, `(.L_x_2) ;  /* 0x0000000100247547 */ /* 0x000fea000b800000 */
[----:B------:R-:W4:Y:S02]  /*01f0*/  LDCU.64 UR6, c[0x0][0x8a8] ;  /* 0x00011500ff0677ac */ /* 0x000f240008000a00 */
[----:B----4-:R-:W-:-:S04]  /*0200*/  UISETP.NE.U32.AND UP0, UPT, UR6, URZ, UPT ;  /* 0x000000ff0600728c */ /* 0x010fc8000bf05070 */
[----:B------:R-:W-:-:S09]  /*0210*/  UISETP.NE.AND.EX UP0, UPT, UR7, URZ, UPT, UP0 ;  /* 0x000000ff0700728c */ /* 0x000fd2000bf05300 */
[----:B------:R-:W-:Y:S05]  /*0220*/  BRA.U !UP0, `(.L_x_3) ;  /* 0x00000001080c7547 */ /* 0x000fea000b800000 */
[----:B-1----:R-:W1:Y:S02]  /*0230*/  LDC.64 R4, c[0x0][0x8a8] ;  /* 0x00022a00ff047b82 */ /* 0x002e640000000a00 */
[----:B-1----:R4:W5:Y:S01]  /*0240*/  LDG.E R184, desc[UR54][R4.64] ;  /* 0x0000003604b87981 */ /* 0x002962000c1e1900 */
[----:B------:R-:W-:Y:S05]  /*0250*/  BRA `(.L_x_2) ;  /* 0x0000000000087947 */ /* 0x000fea0003800000 */
.L_x_3:
[----:B------:R-:W4:Y:S02]  /*0260*/  LDCU UR6, c[0x0][0x8a0] ;  /* 0x00011400ff0677ac */ /* 0x000f240008000800 */
[----:B----4-:R-:W-:Y:S02]  /*0270*/  MOV R184, UR6 ;  /* 0x0000000600b87c02 */ /* 0x010fe40008000f00 */
.L_x_2:
[----:B-1--4-:R-:W-:Y:S01]  /*0280*/  IMAD.U32 R4, RZ, RZ, UR12 ;  /* 0x0000000cff047e24 */ /* 0x012fe2000f8e00ff */
[----:B------:R-:W-:Y:S04]  /*0290*/  BSSY.RECONVERGENT B0, `(.L_x_4) ;  /* 0x000000c000007945 */ /* 0x000fe80003800200 */
[C---:B------:R-:W-:Y:S02]  /*02a0*/  ISETP.NE.OR P1, PT, R4.reuse, 0x1, !P3 ;  /* 0x000000010400780c */ /* 0x040fe40005f25670 */
[----:B------:R-:W-:-:S11]  /*02b0*/  ISETP.NE.OR P0, PT, R4, 0x3, !P3 ;  /* 0x000000030400780c */ /* 0x000fd60005f05670 */
[----:B------:R-:W-:Y:S05]  /*02c0*/  @P1 BRA `(.L_x_5) ;  /* 0x0000000000201947 */ /* 0x000fea0003800000 */
[----:B------:R-:W1:Y:S02]  /*02d0*/  LDCU.64 UR6, c[0x0][0x348] ;  /* 0x00006900ff0677ac */ /* 0x000e640008000a00 */
[----:B-1----:R-:W-:Y:S02]  /*02e0*/  UIADD3 UR8, UP1, UPT, UR6, 0x80, URZ ;  /* 0x0000008006087890 */ /* 0x002fe4000ff3e0ff */
[----:B------:R-:W-:Y:S02]  /*02f0*/  UIADD3 UR6, UP0, UPT, UR6, 0x180, URZ ;  /* 0x0000018006067890 */ /* 0x000fe4000ff1e0ff */
[----:B------:R-:W-:Y:S02]  /*0300*/  UIADD3.X UR9, UPT, UPT, URZ, UR7, URZ, UP1, !UPT ;  /* 0x00000007ff097290 */ /* 0x000fe40008ffe4ff */
[----:B------:R-:W-:-:S07]  /*0310*/  UIADD3.X UR7, UPT, UPT, URZ, UR7, URZ, UP0, !UPT ;  /* 0x00000007ff077290 */ /* 0x000fce00087fe4ff */
[----:B------:R1:W-:Y:S02]  /*0320*/  UTMACCTL.PF [UR8] ;  /* 0x00000000080079b9 */ /* 0x0003e40008040000 */
[----:B------:R1:W-:Y:S02]  /*0330*/  UTMACCTL.PF [UR6] ;  /* 0x00000000060079b9 */ /* 0x0003e40008040000 */
[----:B-1----:R-:W-:Y:S01]  /*0340*/  NOP ;  /* 0x0000000000007918 */ /* 0x002fe20000000000 */
.L_x_5:
[----:B------:R-:W-:Y:S05]  /*0350*/  BSYNC.RECONVERGENT B0 ;  /* 0x0000000000007941 */ /* 0x000fea0003800200 */
.L_x_4:
[----:B------:R-:W-:Y:S04]  /*0360*/  BSSY.RECONVERGENT B0, `(.L_x_6) ;  /* 0x000000a000007945 */ /* 0x000fe80003800200 */
        /* <DEDUP_REMOVED lines=9> */
.L_x_7:
[----:B------:R-:W-:Y:S05]  /*0400*/  BSYNC.RECONVERGENT B0 ;  /* 0x0000000000007941 */ /* 0x000fea0003800200 */
.L_x_6:
[----:B------:R-:W1:Y:S01]  /*0410*/  LDCU.64 UR6, c[0x0][0x888] ;  /* 0x00011100ff0677ac */ /* 0x000e620008000a00 */
[----:B------:R-:W-:Y:S02]  /*0420*/  UISETP.EQ.U32.AND UP1, UPT, UR4, URZ, UPT ;  /* 0x000000ff0400728c */ /* 0x000fe4000bf22070 */
[----:B------:R-:W-:Y:S02]  /*0430*/  UPLOP3.LUT UP3, UPT, UPT, UPT, UPT, 0x80, 0x8 ;  /* 0x000000000008789c */ /* 0x000fe40003f6f070 */
[----:B-1----:R-:W-:-:S04]  /*0440*/  UISETP.NE.U32.AND UP0, UPT, UR6, URZ, UPT ;  /* 0x000000ff0600728c */ /* 0x002fc8000bf05070 */
[----:B------:R-:W-:-:S04]  /*0450*/  UISETP.NE.AND.EX UP2, UPT, UR7, URZ, UPT, UP0 ;  /* 0x000000ff0700728c */ /* 0x000fc8000bf45300 */
[----:B------:R-:W-:-:S04]  /*0460*/  UISETP.EQ.OR.EX UP4, UPT, UR5, URZ, !UP2, UP1 ;  /* 0x000000ff0500728c */ /* 0x000fc8000d782710 */
[----:B------:R-:W-:-:S05]  /*0470*/  UP2UR UR57, UPR, URZ, 0x10 ;  /* 0x00000010ff397883 */ /* 0x000fca0008000000 */
[----:B------:R-:W-:Y:S07]  /*0480*/  BRA.U !UP4, `(.L_x_8) ;  /* 0x000000010c207547 */ /* 0x000fee000b800000 */
[----:B------:R-:W-:Y:S01]  /*0490*/  UISETP.NE.U32.AND UP1, UPT, UR4, URZ, UPT ;  /* 0x000000ff0400728c */ /* 0x000fe2000bf25070 */
[----:B-----5:R-:W-:Y:S01]  /*04a0*/  FSETP.NEU.AND P0, PT, R185, RZ, PT ;  /* 0x000000ffb900720b */ /* 0x020fe20003f0d000 */
[----:B------:R-:W-:Y:S02]  /*04b0*/  USEL UR4, URZ, 0xffffffff, UP2 ;  /* 0xffffffffff047887 */ /* 0x000fe40009000000 */
[----:B------:R-:W-:-:S10]  /*04c0*/  UISETP.NE.AND.EX UP1, UPT, UR5, URZ, UPT, UP1 ;  /* 0x000000ff0500728c */ /* 0x000fd4000bf25310 */
[----:B------:R-:W-:Y:S01]  /*04d0*/  VOTEU.ANY UP0, P0 ;  /* 0x0000000000ff7886 */ /* 0x000fe20000000100 */
[----:B------:R-:W-:-:S04]  /*04e0*/  @!UP1 USEL UR4, URZ, 0xffffffff, UP0 ;  /* 0xffffffffff049887 */ /* 0x000fc80008000000 */
[----:B------:R-:W-:-:S04]  /*04f0*/  ULOP3.LUT UR4, UR4, 0x1, URZ, 0xc0, !UPT ;  /* 0x0000000104047892 */ /* 0x000fc8000f8ec0ff */
[----:B------:R-:W-:-:S11]  /*0500*/  UISETP.NE.U32.AND UP3, UPT, UR4, 0x1, UPT ;  /* 0x000000010400788c */ /* 0x000fd6000bf65070 */
.L_x_8:
[----:B--23--:R-:W1:Y:S01]  /*0510*/  SHFL.IDX PT, R0, R2, RZ, 0x1f ;  /* 0x00001fff02007589 */ /* 0x00ce6200000e0000 */
[----:B------:R-:W-:-:S04]  /*0520*/  UISETP.NE.AND UP0, UPT, UR12, 0x2, UPT ;  /* 0x000000020c00788c */ /* 0x000fc8000bf05270 */
[----:B------:R-:W-:Y:S01]  /*0530*/  USEL UR37, URZ, 0x1, UP0 ;  /* 0x00000001ff257887 */ /* 0x000fe20008000000 */
[----:B-1----:R-:W-:-:S13]  /*0540*/  ISETP.NE.AND P0, PT, R0, RZ, PT ;  /* 0x000000ff0000720c */ /* 0x002fda0003f05270 */
[----:B------:R-:W-:Y:S05]  /*0550*/  @P0 BRA `(.L_x_9) ;  /* 0x0000000000600947 */ /* 0x000fea0003800000 */
[----:B------:R-:W1:Y:S01]  /*0560*/  S2UR UR5, SR_CgaCtaId ;  /* 0x00000000000579c3 */ /* 0x000e620000008800 */
[----:B------:R-:W-:Y:S01]  /*0570*/  UMOV UR6, 0x400 ;  /* 0x0000040000067882 */ /* 0x000fe20000000000 */
[----:B------:R-:W-:Y:S01]  /*0580*/  UMOV UR4, 0x1 ;  /* 0x0000000100047882 */ /* 0x000fe20000000000 */
[----:B------:R-:W-:Y:S01]  /*0590*/  ELECT P0, URZ, PT ;  /* 0x0000000000ff782f */ /* 0x000fe20003800000 */
[----:B-1----:R-:W-:Y:S02]  /*05a0*/  ULEA UR5, UR5, UR6, 0x18 ;  /* 0x0000000605057291 */ /* 0x002fe4000f8ec0ff */
[----:B------:R-:W-:-:S04]  /*05b0*/  UIADD3 UR6, UPT, UPT, -UR4, 0x100000, URZ ;  /* 0x0010000004067890 */ /* 0x000fc8000fffe1ff */
[----:B------:R-:W-:Y:S02]  /*05c0*/  USHF.L.U32 UR7, UR6, 0xb, URZ ;  /* 0x0000000b06077899 */ /* 0x000fe400080006ff */
[----:B------:R-:W-:Y:S01]  /*05d0*/  USHF.L.U32 UR6, UR6, 0x1, URZ ;  /* 0x0000000106067899 */ /* 0x000fe200080006ff */
[----:B------:R-:W1:Y:S11]  /*05e0*/  FENCE.VIEW.ASYNC.S ;  /* 0x00000000000073c6 */ /* 0x000e760000000000 */
[----:B-1----:R1:W2:Y:S01]  /*05f0*/  SYNCS.EXCH.64 URZ, [UR5], UR6 ;  /* 0x0000000605ff75b2 */ /* 0x0022a20008000100 */
[----:B------:R1:W3:Y:S01]  /*0600*/  SYNCS.EXCH.64 URZ, [UR5+0x38], UR6 ;  /* 0x0000380605ff75b2 */ /* 0x0002e20008000100 */
[----:B------:R1:W4:Y:S01]  /*0610*/  SYNCS.EXCH.64 URZ, [UR5+0x8], UR6 ;  /* 0x0000080605ff75b2 */ /* 0x0003220008000100 */
[----:B------:R1:W1:Y:S01]  /*0620*/  SYNCS.EXCH.64 URZ, [UR5+0x40], UR6 ;  /* 0x0000400605ff75b2 */ /* 0x0002620008000100 */
        /* <DEDUP_REMOVED lines=10> */
[----:B------:R-:W-:Y:S01]  /*06d0*/  NOP ;  /* 0x0000000000007918 */ /* 0x000fe20000000000 */
.L_x_9:
[----:B------:R-:W2:Y:S01]  /*06e0*/  SHFL.IDX PT, R0, R2, RZ, 0x1f ;  /* 0x00001fff02007589 */ /* 0x000ea200000e0000 */
[----:B------:R-:W-:Y:S01]  /*06f0*/  NOP ;  /* 0x0000000000007918 */ /* 0x000fe20000000000 */
[----:B--2---:R-:W-:-:S13]  /*0700*/  ISETP.NE.AND P0, PT, R0, 0x1, PT ;  /* 0x000000010000780c */ /* 0x004fda0003f05270 */
[----:B------:R-:W-:Y:S05]  /*0710*/  @P0 BRA `(.L_x_10) ;  /* 0x0000000000480947 */ /* 0x000fea0003800000 */
[----:B-1----:R-:W1:Y:S01]  /*0720*/  S2UR UR6, SR_CgaCtaId ;  /* 0x00000000000679c3 */ /* 0x002e620000008800 */
[----:B------:R-:W-:Y:S01]  /*0730*/  UMOV UR7, 0x400 ;  /* 0x0000040000077882 */ /* 0x000fe20000000000 */
[----:B------:R-:W-:Y:S01]  /*0740*/  UMOV UR5, 0x20 ;  /* 0x0000002000057882 */ /* 0x000fe20000000000 */
[----:B------:R-:W-:Y:S01]  /*0750*/  UMOV UR4, 0x80 ;  /* 0x0000008000047882 */ /* 0x000fe20000000000 */
[----:B------:R-:W-:-:S04]  /*0760*/  UIADD3 UR8, UPT, UPT, -UR5, 0x100000, URZ ;  /* 0x0010000005087890 */ /* 0x000fc8000fffe1ff */
[----:B------:R-:W-:Y:S02]  /*0770*/  USHF.L.U32 UR9, UR8, 0xb, URZ ;  /* 0x0000000b08097899 */ /* 0x000fe400080006ff */
[----:B------:R-:W-:Y:S02]  /*0780*/  USHF.L.U32 UR8, UR8, 0x1, URZ ;  /* 0x0000000108087899 */ /* 0x000fe400080006ff */
[----:B------:R-:W-:-:S04]  /*0790*/  UIADD3 UR4, UPT, UPT, -UR4, 0x100000, URZ ;  /* 0x0010000004047890 */ /* 0x000fc8000fffe1ff */
[----:B------:R-:W-:Y:S02]  /*07a0*/  USHF.L.U32 UR5, UR4, 0xb, URZ ;  /* 0x0000000b04057899 */ /* 0x000fe400080006ff */
[----:B------:R-:W-:Y:S01]  /*07b0*/  USHF.L.U32 UR4, UR4, 0x1, URZ ;  /* 0x0000000104047899 */ /* 0x000fe200080006ff */
[----:B------:R-:W-:Y:S01]  /*07c0*/  ELECT P0, URZ, PT ;  /* 0x0000000000ff782f */ /* 0x000fe20003800000 */
[----:B-1----:R-:W-:Y:S01]  /*07d0*/  ULEA UR6, UR6, UR7, 0x18 ;  /* 0x0000000706067291 */ /* 0x002fe2000f8ec0ff */
[----:B------:R-:W1:Y:S11]  /*07e0*/  FENCE.VIEW.ASYNC.S ;  /* 0x00000000000073c6 */ /* 0x000e760000000000 */
[----:B-1----:R2:W1:Y:S01]  /*07f0*/  SYNCS.EXCH.64 URZ, [UR6+0x70], UR8 ;  /* 0x0000700806ff75b2 */ /* 0x0024620008000100 */
[----:B------:R2:W1:Y:S01]  /*0800*/  SYNCS.EXCH.64 URZ, [UR6+0x80], UR4 ;  /* 0x0000800406ff75b2 */ /* 0x0004620008000100 */
[----:B------:R2:W1:Y:S01]  /*0810*/  SYNCS.EXCH.64 URZ, [UR6+0x78], UR8 ;  /* 0x0000780806ff75b2 */ /* 0x0004620008000100 */
[----:B------:R2:W1:Y:S02]  /*0820*/  SYNCS.EXCH.64 URZ, [UR6+0x88], UR4 ;  /* 0x0000880406ff75b2 */ /* 0x0004640008000100 */
[----:B--2---:R-:W-:Y:S01]  /*0830*/  NOP ;  /* 0x0000000000007918 */ /* 0x004fe20000000000 */
.L_x_10:
[----:B------:R-:W2:Y:S01]  /*0840*/  SHFL.IDX PT, R0, R2, RZ, 0x1f ;  /* 0x00001fff02007589 */ /* 0x000ea200000e0000 */
[----:B------:R-:W-:Y:S01]  /*0850*/  NOP ;  /* 0x0000000000007918 */ /* 0x000fe20000000000 */
[----:B--2---:R-:W-:-:S13]  /*0860*/  ISETP.NE.AND P0, PT, R0, 0x3, PT ;  /* 0x000000030000780c */ /* 0x004fda0003f05270 */
[----:B------:R-:W-:Y:S05]  /*0870*/  @P0 BRA `(.L_x_11) ;  /* 0x0000000000300947 */ /* 0x000fea0003800000 */
[----:B-1----:R-:W1:Y:S01]  /*0880*/  S2UR UR5, SR_CgaCtaId ;  /* 0x00000000000579c3 */ /* 0x002e620000008800 */
        /* <DEDUP_REMOVED lines=8> */
[----:B-1----:R2:W1:Y:S01]  /*0910*/  SYNCS.EXCH.64 URZ, [UR5+0x90], UR6 ;  /* 0x0000900605ff75b2 */ /* 0x0024620008000100 */
[----:B------:R2:W1:Y:S02]  /*0920*/  SYNCS.EXCH.64 URZ, [UR5+0x98], UR6 ;  /* 0x0000980605ff75b2 */ /* 0x0004640008000100 */
[----:B--2---:R-:W-:Y:S01]  /*0930*/  NOP ;  /* 0x0000000000007918 */ /* 0x004fe20000000000 */
.L_x_11:
[----:B------:R-:W2:Y:S01]  /*0940*/  SHFL.IDX PT, R0, R2, RZ, 0x1f ;  /* 0x00001fff02007589 */ /* 0x000ea200000e0000 */
[----:B------:R-:W-:Y:S01]  /*0950*/  NOP ;  /* 0x0000000000007918 */ /* 0x000fe20000000000 */
[----:B--2---:R-:W-:-:S13]  /*0960*/  ISETP.NE.AND P0, PT, R0, 0x4, PT ;  /* 0x000000040000780c */ /* 0x004fda0003f05270 */
[----:B------:R-:W-:Y:S05]  /*0970*/  @P0 BRA `(.L_x_12) ;  /* 0x00000000004c0947 */ /* 0x000fea0003800000 */
[----:B-1----:R-:W1:Y:S01]  /*0980*/  S2UR UR5, SR_CgaCtaId ;  /* 0x00000000000579c3 */ /* 0x002e620000008800 */
[----:B------:R-:W-:Y:S01]  /*0990*/  UMOV UR7, 0x100 ;  /* 0x0000010000077882 */ /* 0x000fe20000000000 */
[----:B------:R-:W-:Y:S01]  /*09a0*/  UMOV UR6, 0x400 ;  /* 0x0000040000067882 */ /* 0x000fe20000000000 */
[----:B------:R-:W-:Y:S01]  /*09b0*/  USEL UR7, UR7, 0xe0, UP3 ;  /* 0x000000e007077887 */ /* 0x000fe20009800000 */
[----:B------:R-:W-:Y:S01]  /*09c0*/  UMOV UR4, 0x1 ;  /* 0x0000000100047882 */ /* 0x000fe20000000000 */
[----:B------:R-:W-:Y:S01]  /*09d0*/  ELECT P0, URZ, PT ;  /* 0x0000000000ff782f */ /* 0x000fe20003800000 */
[----:B------:R-:W-:-:S04]  /*09e0*/  UIADD3 UR8, UPT, UPT, -UR4, 0x100000, URZ ;  /* 0x0010000004087890 */ /* 0x000fc8000fffe1ff */
[----:B------:R-:W-:Y:S02]  /*09f0*/  USHF.L.U32 UR9, UR8, 0xb, URZ ;  /* 0x0000000b08097899 */ /* 0x000fe400080006ff */
[----:B------:R-:W-:Y:S02]  /*0a00*/  USHF.L.U32 UR8, UR8, 0x1, URZ ;  /* 0x0000000108087899 */ /* 0x000fe400080006ff */
[----:B-1----:R-:W-:Y:S02]  /*0a10*/  ULEA UR5, UR5, UR6, 0x18 ;  /* 0x0000000605057291 */ /* 0x002fe4000f8ec0ff */
[----:B------:R-:W-:-:S04]  /*0a20*/  UIADD3 UR6, UPT, UPT, -UR7, 0x100000, URZ ;  /* 0x0010000007067890 */ /* 0x000fc8000fffe1ff */
[----:B------:R-:W-:Y:S02]  /*0a30*/  USHF.L.U32 UR7, UR6, 0xb, URZ ;  /* 0x0000000b06077899 */ /* 0x000fe400080006ff */
[----:B------:R-:W-:Y:S01]  /*0a40*/  USHF.L.U32 UR6, UR6, 0x1, URZ ;  /* 0x0000000106067899 */ /* 0x000fe200080006ff */
[----:B------:R-:W1:Y:S03]  /*0a50*/  FENCE.VIEW.ASYNC.S ;  /* 0x00000000000073c6 */ /* 0x000e660000000000 */
[----:B-1----:R2:W1:Y:S08]  /*0a60*/  SYNCS.EXCH.64 URZ, [UR5+0xa0], UR8 ;  /* 0x0000a00805ff75b2 */ /* 0x0024700008000100 */
[----:B------:R2:W1:Y:S01]  /*0a70*/  SYNCS.EXCH.64 URZ, [UR5+0xb0], UR6 ;  /* 0x0000b00605ff75b2 */ /* 0x0004620008000100 */
[----:B------:R2:W1:Y:S01]  /*0a80*/  SYNCS.EXCH.64 URZ, [UR5+0xa8], UR8 ;  /* 0x0000a80805ff75b2 */ /* 0x0004620008000100 */
[----:B------:R2:W1:Y:S02]  /*0a90*/  SYNCS.EXCH.64 URZ, [UR5+0xb8], UR6 ;  /* 0x0000b80605ff75b2 */ /* 0x0004640008000100 */
[----:B--2---:R-:W-:Y:S01]  /*0aa0*/  NOP ;  /* 0x0000000000007918 */ /* 0x004fe20000000000 */
.L_x_12:
        /* <DEDUP_REMOVED lines=22> */
.L_x_13:
[----:B------:R-:W2:Y:S01]  /*0c10*/  SHFL.IDX PT, R0, R2, RZ, 0x1f ;  /* 0x00001fff02007589 */ /* 0x000ea200000e0000 */
[----:B------:R-:W1:Y:S01]  /*0c20*/  S2UR UR56, SR_CTAID.X ;  /* 0x00000000003879c3 */ /* 0x000e620000002500 */
[----:B------:R-:W-:-:S07]  /*0c30*/  NOP ;  /* 0x0000000000007918 */ /* 0x000fce0000000000 */
[----:B------:R-:W1:Y:S01]  /*0c40*/  S2UR UR47, SR_CTAID.Y ;  /* 0x00000000002f79c3 */ /* 0x000e620000002600 */
[----:B--2---:R-:W-:-:S13]  /*0c50*/  ISETP.NE.AND P0, PT, R0, 0x3, PT ;  /* 0x000000030000780c */ /* 0x004fda0003f05270 */
[----:B-1----:R-:W-:Y:S05]  /*0c60*/  @P0 BRA `(.L_x_14) ;  /* 0x0000000000380947 */ /* 0x002fea0003800000 */
        /* <DEDUP_REMOVED lines=9> */
[----:B-1----:R1:W2:Y:S01]  /*0d00*/  SYNCS.EXCH.64 URZ, [UR5+0xe0], UR6 ;  /* 0x0000e00605ff75b2 */ /* 0x0022a20008000100 */
[----:B------:R1:W1:Y:S01]  /*0d10*/  SYNCS.EXCH.64 URZ, [UR5+0xf0], UR6 ;  /* 0x0000f00605ff75b2 */ /* 0x0002620008000100 */
[----:B------:R1:W1:Y:S01]  /*0d20*/  SYNCS.EXCH.64 URZ, [UR5+0xe8], UR6 ;  /* 0x0000e80605ff75b2 */ /* 0x0002620008000100 */
[----:B------:R1:W1:Y:S01]  /*0d30*/  SYNCS.EXCH.64 URZ, [UR5+0xf8], UR6 ;  /* 0x0000f80605ff75b2 */ /* 0x0002620008000100 */
[----:B------:R-:W-:Y:S01]  /*0d40*/  NOP ;  /* 0x0000000000007918 */ /* 0x000fe20000000000 */
.L_x_14:
[----:B------:R-:W-:-:S05]  /*0d50*/  CS2R.32 R3, SR_CgaSize ;  /* 0x0000000000037805 */ /* 0x000fca0000008a00 */
[----:B------:R-:W-:-:S05]  /*0d60*/  IMAD R3, R3, -0xa0, RZ ;  /* 0xffffff6003037824 */ /* 0x000fca00078e02ff */
[----:B-1----:R-:W-:-:S14]  /*0d70*/  R2UR UR5, R3 ;  /* 0x00000000030572ca */ /* 0x002fdc00000e0000 */
[----:B------:R-:W1:Y:S01]  /*0d80*/  LDCU UR5, c[0x0][UR5+0x2b0] ;  /* 0x00005600050577ac */ /* 0x000e620008000800 */
[----:B------:R-:W-:Y:S01]  /*0d90*/  I2FP.F32.U32 R0, UR56 ;  /* 0x0000003800007c45 */ /* 0x000fe20008201000 */
[----:B------:R-:W-:Y:S01]  /*0da0*/  NOP ;  /* 0x0000000000007918 */ /* 0x000fe20000000000 */
[----:B------:R-:W-:Y:S02]  /*0db0*/  I2FP.F32.U32 R3, UR47 ;  /* 0x0000002f00037c45 */ /* 0x000fe40008201000 */
[----:B------:R-:W-:-:S05]  /*0dc0*/  CS2R.32 R2, SR_CgaSize ;  /* 0x0000000000027805 */ /* 0x000fca0000008a00 */
[----:B------:R-:W-:-:S05]  /*0dd0*/  IMAD R2, R2, -0xa0, RZ ;  /* 0xffffff6002027824 */ /* 0x000fca00078e02ff */
[----:B------:R-:W-:-:S14]  /*0de0*/  R2UR UR4, R2 ;  /* 0x00000000020472ca */ /* 0x000fdc00000e0000 */
[----:B------:R-:W3:Y:S01]  /*0df0*/  LDCU UR4, c[0x0][UR4+0x2b4] ;  /* 0x00005680040477ac */ /* 0x000ee20008000800 */
[----:B------:R-:W2:Y:S01]  /*0e00*/  S2UR UR36, SR_CTAID.Z ;  /* 0x00000000002479c3 */ /* 0x000ea20000002700 */
[----:B------:R-:W4:Y:S01]  /*0e10*/  LDCU UR13, c[0x0][0xb24] ;  /* 0x00016480ff0d77ac */ /* 0x000f220008000800 */
[----:B-1----:R-:W-:Y:S01]  /*0e20*/  FMUL R0, R0, UR5 ;  /* 0x0000000500007c20 */ /* 0x002fe20008400000 */
[----:B------:R-:W-:-:S05]  /*0e30*/  CS2R.32 R2, SR_CgaSize ;  /* 0x0000000000027805 */ /* 0x000fca0000008a00 */
[----:B------:R-:W-:-:S05]  /*0e40*/  IMAD R2, R2, -0xa0, RZ ;  /* 0xffffff6002027824 */ /* 0x000fca00078e02ff */
[----:B------:R-:W-:-:S14]  /*0e50*/  R2UR UR5, R2 ;  /* 0x00000000020572ca */ /* 0x000fdc00000e0000 */
[----:B------:R-:W1:Y:S01]  /*0e60*/  LDCU UR5, c[0x0][UR5+0x2a0] ;  /* 0x00005400050577ac */ /* 0x000e620008000800 */
[----:B------:R3:W2:Y:S01]  /*0e70*/  F2I.U32.TRUNC.NTZ R2, R0 ;  /* 0x0000000000027305 */ /* 0x0006a2000020f000 */
[----:B----4-:R-:W-:Y:S01]  /*0e80*/  UISETP.GE.AND UP0, UPT, UR13, 0x1, UPT ;  /* 0x000000010d00788c */ /* 0x010fe2000bf06270 */
[----:B---3--:R-:W-:Y:S01]  /*0e90*/  FMUL R0, R3, UR4 ;  /* 0x0000000403007c20 */ /* 0x008fe20008400000 */
[----:B------:R-:W-:-:S06]  /*0ea0*/  RPCMOV.32 Rpc.LO, R3 ;  /* 0x0000000300007352 */ /* 0x000fcc0000000000 */
[----:B------:R-:W-:-:S05]  /*0eb0*/  CS2R.32 R3, SR_CgaSize ;  /* 0x0000000000037805 */ /* 0x000fca0000008a00 */
[----:B------:R-:W-:-:S05]  /*0ec0*/  IMAD R3, R3, -0xa0, RZ ;  /* 0xffffff6003037824 */ /* 0x000fca00078e02ff */
[----:B------:R-:W-:Y:S02]  /*0ed0*/  R2UR UR4, R3 ;  /* 0x00000000030472ca */ /* 0x000fe400000e0000 */
[----:B------:R-:W-:-:S12]  /*0ee0*/  RPCMOV.32 R3, Rpc.LO ;  /* 0x0000000000037353 */ /* 0x000fd80000000000 */
[----:B------:R-:W3:Y:S01]  /*0ef0*/  LDCU UR4, c[0x0][UR4+0x2a4] ;  /* 0x00005480040477ac */ /* 0x000ee20008000800 */
[----:B--2---:R-:W-:Y:S01]  /*0f00*/  R2UR UR46, R2 ;  /* 0x00000000022e72ca */ /* 0x004fe200000e0000 */
[----:B------:R-:W2:-:S12]  /*0f10*/  F2I.U32.TRUNC.NTZ R0, R0 ;  /* 0x0000000000007305 */ /* 0x000e98000020f000 */
[----:B------:R-:W-:-:S04]  /*0f20*/  UIADD3 UR46, UPT, UPT, -UR46, URZ, URZ ;  /* 0x000000ff2e2e7290 */ /* 0x000fc8000fffe1ff */
[----:B-1----:R-:W-:Y:S01]  /*0f30*/  UIMAD UR46, UR5, UR46, UR56 ;  /* 0x0000002e052e72a4 */ /* 0x002fe2000f8e0238 */
[----:B--2---:R-:W-:-:S13]  /*0f40*/  R2UR UR45, R0 ;  /* 0x00000000002d72ca */ /* 0x004fda00000e0000 */
[----:B------:R-:W-:-:S04]  /*0f50*/  UIADD3 UR45, UPT, UPT, -UR45, URZ, URZ ;  /* 0x000000ff2d2d7290 */ /* 0x000fc8000fffe1ff */
[----:B---3--:R-:W-:Y:S01]  /*0f60*/  UIMAD UR45, UR4, UR45, UR47 ;  /* 0x0000002d042d72a4 */ /* 0x008fe2000f8e022f */
[----:B------:R-:W-:Y:S06]  /*0f70*/  BAR.SYNC.DEFER_BLOCKING 0x0 ;  /* 0x0000000000007b1d */ /* 0x000fec0000010000 */
[----:B------:R-:W-:Y:S05]  /*0f80*/  BRA.U !UP0, `(.L_x_15) ;  /* 0x0000000108d47547 */ /* 0x000fea000b800000 */
[----:B------:R-:W1:Y:S01]  /*0f90*/  LDCU.128 UR4, c[0x0][0xb10] ;  /* 0x00016200ff0477ac */ /* 0x000e620008000c00 */
[----:B------:R-:W2:Y:S01]  /*0fa0*/  LDCU UR15, c[0x0][0x370] ;  /* 0x00006e00ff0f77ac */ /* 0x000ea20008000800 */
[----:B------:R-:W3:Y:S01]  /*0fb0*/  LDCU UR14, c[0x0][0x374] ;  /* 0x00006e80ff0e77ac */ /* 0x000ee20008000800 */
[----:B------:R-:W4:Y:S01]  /*0fc0*/  LDCU UR11, c[0x0][0xb0c] ;  /* 0x00016180ff0b77ac */ /* 0x000f220008000800 */
[----:B------:R-:W4:Y:S01]  /*0fd0*/  LDCU UR10, c[0x0][0xb20] ;  /* 0x00016400ff0a77ac */ /* 0x000f220008000800 */
[----:B------:R-:W4:Y:S01]  /*0fe0*/  LDCU.64 UR8, c[0x0][0xb28] ;  /* 0x00016500ff0877ac */ /* 0x000f220008000a00 */
[----:B-1----:R-:W-:Y:S02]  /*0ff0*/  UISETP.NE.AND UP0, UPT, UR6, 0x1, UPT ;  /* 0x000000010600788c */ /* 0x002fe4000bf05270 */
[----:B---3--:R-:W-:Y:S02]  /*1000*/  UIMAD.WIDE.U32 UR18, UR14, UR7, URZ ;  /* 0x000000070e1272a5 */ /* 0x008fe4000f8e00ff */
[----:B--2---:R-:W-:-:S02]  /*1010*/  UIMAD.WIDE.U32 UR16, UR15, UR4, URZ ;  /* 0x000000040f1072a5 */ /* 0x004fc4000f8e00ff */
[----:B----4-:R-:W-:Y:S02]  /*1020*/  UISETP.NE.AND UP1, UPT, UR11, 0x1, UPT ;  /* 0x000000010b00788c */ /* 0x010fe4000bf25270 */
[----:B------:R-:W-:Y:S02]  /*1030*/  UIMAD.WIDE.U32 UR20, UR47, UR7, URZ ;  /* 0x000000072f1472a5 */ /* 0x000fe4000f8e00ff */
[----:B------:R-:W-:Y:S01]  /*1040*/  UISETP.NE.AND UP4, UPT, UR13, 0x1, UPT ;  /* 0x000000010d00788c */ /* 0x000fe2000bf85270 */
[----:B------:R-:W-:Y:S01]  /*1050*/  UMOV UR7, UR19 ;  /* 0x0000001300077c82 */ /* 0x000fe20008000000 */
[----:B------:R-:W-:Y:S01]  /*1060*/  UMOV UR16, UR17 ;  /* 0x0000001100107c82 */ /* 0x000fe20008000000 */
[----:B------:R-:W-:Y:S02]  /*1070*/  @UP0 USHF.R.U32.HI UR14, URZ, UR10, UR7 ;  /* 0x0000000aff0e0299 */ /* 0x000fe40008011607 */
[----:B------:R-:W-:Y:S02]  /*1080*/  UIMAD.WIDE.U32 UR18, UR56, UR4, URZ ;  /* 0x00000004381272a5 */ /* 0x000fe4000f8e00ff */
[----:B------:R-:W-:-:S02]  /*1090*/  @UP1 USHF.R.U32.HI UR15, URZ, UR5, UR16 ;  /* 0x00000005ff0f1299 */ /* 0x000fc40008011610 */
[----:B------:R-:W-:Y:S02]  /*10a0*/  UIMAD.WIDE.U32 UR16, UR14, UR8, URZ ;  /* 0x000000080e1072a5 */ /* 0x000fe4000f8e00ff */
[----:B------:R-:W-:Y:S01]  /*10b0*/  UIMAD.WIDE.U32 UR22, UR15, UR8, URZ ;  /* 0x000000080f1672a5 */ /* 0x000fe2000f8e00ff */
[----:B------:R-:W-:Y:S01]  /*10c0*/  UMOV UR20, UR21 ;  /* 0x0000001500147c82 */ /* 0x000fe20008000000 */
[----:B------:R-:W-:Y:S01]  /*10d0*/  UMOV UR18, UR19 ;  /* 0x0000001300127c82 */ /* 0x000fe20008000000 */
[----:B------:R-:W-:Y:S02]  /*10e0*/  USHF.R.U32.HI UR20, URZ, UR10, UR20 ;  /* 0x0000000aff147299 */ /* 0x000fe40008011614 */
[----:B------:R-:W-:Y:S02]  /*10f0*/  UMOV UR16, UR17 ;  /* 0x0000001100107c82 */ /* 0x000fe40008000000 */
[----:B------:R-:W-:Y:S01]  /*1100*/  UMOV UR22, UR23 ;  /* 0x0000001700167c82 */ /* 0x000fe20008000000 */
[----:B------:R-:W-:-:S02]  /*1110*/  @UP4 USHF.R.U32.HI UR14, URZ, UR9, UR16 ;  /* 0x00000009ff0e4299 */ /* 0x000fc40008011610 */
[----:B------:R-:W-:Y:S02]  /*1120*/  USHF.R.U32.HI UR18, URZ, UR5, UR18 ;  /* 0x00000005ff127299 */ /* 0x000fe40008011612 */
[----:B------:R-:W-:Y:S02]  /*1130*/  USEL UR20, UR47, UR20, !UP0 ;  /* 0x000000142f147287 */ /* 0x000fe4000c000000 */
[----:B------:R-:W-:Y:S02]  /*1140*/  @UP4 USHF.R.U32.HI UR15, URZ, UR9, UR22 ;  /* 0x00000009ff0f4299 */ /* 0x000fe40008011616 */
[----:B------:R-:W-:Y:S02]  /*1150*/  UIMAD UR14, UR14, UR13, URZ ;  /* 0x0000000d0e0e72a4 */ /* 0x000fe4000f8e02ff */
[----:B------:R-:W-:Y:S02]  /*1160*/  USEL UR18, UR56, UR18, !UP1 ;  /* 0x0000001238127287 */ /* 0x000fe4000c800000 */
[----:B------:R-:W-:-:S02]  /*1170*/  UIMAD UR4, UR15, UR13, URZ ;  /* 0x0000000d0f0472a4 */ /* 0x000fc4000f8e02ff */
[----:B------:R-:W-:Y:S02]  /*1180*/  UISETP.GE.AND UP0, UPT, UR20, UR14, UPT ;  /* 0x0000000e1400728c */ /* 0x000fe4000bf06270 */
[----:B------:R-:W-:Y:S02]  /*1190*/  UIMAD.WIDE.U32 UR22, UR20, UR8, URZ ;  /* 0x00000008141672a5 */ /* 0x000fe4000f8e00ff */
[----:B------:R-:W-:Y:S02]  /*11a0*/  UISETP.GE.OR UP0, UPT, UR18, UR4, UP0 ;  /* 0x000000041200728c */ /* 0x000fe40008706670 */
[----:B------:R-:W-:Y:S02]  /*11b0*/  UIMAD.WIDE.U32 UR16, UR18, UR8, URZ ;  /* 0x00000008121072a5 */ /* 0x000fe4000f8e00ff */
[----:B------:R-:W-:Y:S01]  /*11c0*/  UIADD3 UR5, UPT, UPT, -UR20, URZ, URZ ;  /* 0x000000ff14057290 */ /* 0x000fe2000fffe1ff */
[----:B------:R-:W-:Y:S01]  /*11d0*/  UMOV UR4, UR23 ;  /* 0x0000001700047c82 */ /* 0x000fe20008000000 */
[----:B------:R-:W-:-:S02]  /*11e0*/  UIADD3 UR7, UPT, UPT, -UR18, URZ, URZ ;  /* 0x000000ff12077290 */ /* 0x000fc4000fffe1ff */
[----:B------:R-:W-:-:S03]  /*11f0*/  USHF.R.U32.HI UR4, URZ, UR9, UR4 ;  /* 0x00000009ff047299 */ /* 0x000fc60008011604 */
[----:B------:R-:W-:Y:S01]  /*1200*/  @!UP0 UMOV UR16, UR17 ;  /* 0x0000001100108c82 */ /* 0x000fe20008000000 */
[----:B------:R-:W-:Y:S02]  /*1210*/  UIMAD UR5, UR6, UR5, UR47 ;  /* 0x00000005060572a4 */ /* 0x000fe4000f8e022f */
[----:B------:R-:W-:Y:S02]  /*1220*/  USEL UR4, UR20, UR4, !UP4 ;  /* 0x0000000414047287 */ /* 0x000fe4000e000000 */
[----:B------:R-:W-:Y:S02]  /*1230*/  @!UP0 USHF.R.U32.HI UR9, URZ, UR9, UR16 ;  /* 0x00000009ff098299 */ /* 0x000fe40008011610 */
[----:B------:R-:W-:Y:S02]  /*1240*/  UIADD3 UR8, UPT, UPT, -UR4, URZ, URZ ;  /* 0x000000ff04087290 */ /* 0x000fe4000fffe1ff */
[----:B------:R-:W-:Y:S02]  /*1250*/  @!UP0 USEL UR9, UR18, UR9, !UP4 ;  /* 0x0000000912098287 */ /* 0x000fe4000e000000 */
[----:B------:R-:W-:-:S02]  /*1260*/  UIMAD UR8, UR13, UR8, UR20 ;  /* 0x000000080d0872a4 */ /* 0x000fc4000f8e0214 */
[----:B------:R-:W-:Y:S02]  /*1270*/  @!UP0 UIADD3 UR4, UPT, UPT, UR4, -UR9, URZ ;  /* 0x8000000904048290 */ /* 0x000fe4000fffe0ff */
[----:B------:R-:W-:Y:S02]  /*1280*/  @!UP0 UIMAD UR8, UR8, UR15, UR9 ;  /* 0x0000000f080882a4 */ /* 0x000fe4000f8e0209 */
[----:B------:R-:W-:Y:S02]  /*1290*/  @!UP0 UIMAD UR20, UR4, UR13, UR18 ;  /* 0x0000000d041482a4 */ /* 0x000fe4000f8e0212 */
[----:B------:R-:W-:Y:S02]  /*12a0*/  UIMAD UR7, UR11, UR7, UR56 ;  /* 0x000000070b0772a4 */ /* 0x000fe4000f8e0238 */
[----:B------:R-:W-:Y:S01]  /*12b0*/  UIMAD UR47, UR20, UR6, UR5 ;  /* 0x00000006142f72a4 */ /* 0x000fe2000f8e0205 */
[----:B------:R-:W-:Y:S02]  /*12c0*/  @!UP0 UMOV UR18, UR8 ;  /* 0x0000000800128c82 */ /* 0x000fe40008000000 */
[----:B------:R-:W-:-:S12]  /*12d0*/  UIMAD UR56, UR18, UR11, UR7 ;  /* 0x0000000b123872a4 */ /* 0x000fd8000f8e0207 */
.L_x_15:
[----:B------:R-:W1:Y:S01]  /*12e0*/  LDCU UR4, c[0x0][0xb30] ;  /* 0x00016600ff0477ac */ /* 0x000e620008000800 */
[----:B------:R-:W2:Y:S01]  /*12f0*/  S2UR UR7, SR_CgaCtaId ;  /* 0x00000000000779c3 */ /* 0x000ea20000008800 */
[----:B-1----:R-:W-:-:S09]  /*1300*/  UISETP.NE.AND UP0, UPT, UR4, 0x1, UPT ;  /* 0x000000010400788c */ /* 0x002fd2000bf05270 */
[----:B--2---:R-:W-:Y:S05]  /*1310*/  BRA.U UP0, `(.L_x_16) ;  /* 0x0000000100447547 */ /* 0x004fea000b800000 */
[----:B------:R-:W1:Y:S01]  /*1320*/  LDCU.128 UR8, c[0x0][0xb10] ;  /* 0x00016200ff0877ac */ /* 0x000e620008000c00 */
[----:B------:R-:W2:Y:S01]  /*1330*/  LDCU UR5, c[0x0][0xb0c] ;  /* 0x00016180ff0577ac */ /* 0x000ea20008000800 */
[----:B------:R-:W3:Y:S01]  /*1340*/  LDCU UR4, c[0x0][0xb20] ;  /* 0x00016400ff0477ac */ /* 0x000ee20008000800 */
[----:B-1----:R-:W-:Y:S02]  /*1350*/  UIMAD.WIDE.U32 UR16, UR56, UR8, URZ ;  /* 0x00000008381072a5 */ /* 0x002fe4000f8e00ff */
[----:B------:R-:W-:Y:S02]  /*1360*/  UIMAD.WIDE.U32 UR14, UR47, UR11, URZ ;  /* 0x0000000b2f0e72a5 */ /* 0x000fe4000f8e00ff */
[----:B--2---:R-:W-:Y:S02]  /*1370*/  UISETP.NE.AND UP1, UPT, UR5, 0x1, UPT ;  /* 0x000000010500788c */ /* 0x004fe4000bf25270 */
[----:B------:R-:W-:Y:S01]  /*1380*/  UISETP.NE.AND UP0, UPT, UR10, 0x1, UPT ;  /* 0x000000010a00788c */ /* 0x000fe2000bf05270 */
[----:B------:R-:W-:-:S02]  /*1390*/  UMOV UR6, UR17 ;  /* 0x0000001100067c82 */ /* 0x000fc40008000000 */
[----:B------:R-:W-:Y:S01]  /*13a0*/  UMOV UR14, UR15 ;  /* 0x0000000f000e7c82 */ /* 0x000fe20008000000 */
[----:B------:R-:W-:Y:S02]  /*13b0*/  USHF.R.U32.HI UR6, URZ, UR9, UR6 ;  /* 0x00000009ff067299 */ /* 0x000fe40008011606 */
[----:B---3--:R-:W-:Y:S02]  /*13c0*/  USHF.R.U32.HI UR4, URZ, UR4, UR14 ;  /* 0x00000004ff047299 */ /* 0x008fe4000801160e */
[----:B------:R-:W-:Y:S02]  /*13d0*/  USEL UR6, UR56, UR6, !UP1 ;  /* 0x0000000638067287 */ /* 0x000fe4000c800000 */
[----:B------:R-:W-:-:S04]  /*13e0*/  USEL UR4, UR47, UR4, !UP0 ;  /* 0x000000042f047287 */ /* 0x000fc8000c000000 */
[----:B------:R-:W-:Y:S02]  /*13f0*/  UIADD3 UR8, UPT, UPT, UR6, -UR4, URZ ;  /* 0x8000000406087290 */ /* 0x000fe4000fffe0ff */
[----:B------:R-:W-:Y:S02]  /*1400*/  UIADD3 UR4, UPT, UPT, -UR6, UR4, URZ ;  /* 0x0000000406047290 */ /* 0x000fe4000fffe1ff */
[----:B------:R-:W-:Y:S02]  /*1410*/  UIMAD UR47, UR8, UR10, UR47 ;  /* 0x0000000a082f72a4 */ /* 0x000fe4000f8e022f */
[----:B------:R-:W-:-:S12]  /*1420*/  UIMAD UR56, UR4, UR5, UR56 ;  /* 0x00000005043872a4 */ /* 0x000fd8000f8e0238 */
.L_x_16:
[----:B------:R-:W-:Y:S01]  /*1430*/  BAR.SYNC.DEFER_BLOCKING 0x0 ;  /* 0x0000000000007b1d */ /* 0x000fe20000010000 */
[----:B------:R-:W-:Y:S01]  /*1440*/  UISETP.NE.AND UP0, UPT, UR12, 0x2, UPT ;  /* 0x000000020c00788c */ /* 0x000fe2000bf05270 */
[----:B------:R-:W-:Y:S02]  /*1450*/  ISETP.NE.OR P3, PT, R4, 0x2, !P3 ;  /* 0x000000020400780c */ /* 0x000fe40005f65670 */
[----:B------:R-:W-:Y:S02]  /*1460*/  LOP3.LUT R14, R6, 0x1f, RZ, 0xc0, !PT ;  /* 0x0000001f060e7812 */ /* 0x000fe400078ec0ff */
[----:B------:R-:W1:Y:S04]  /*1470*/  LDCU UR13, c[0x0][0xb24] ;  /* 0x00016480ff0d77ac */ /* 0x000e680008000800 */
[----:B------:R-:W-:Y:S05]  /*1480*/  BRA.U UP0, `(.L_x_17) ;  /* 0x0000001100f87547 */ /* 0x000fea000b800000 */
[----:B------:R-:W2:Y:S01]  /*1490*/  LDCU UR25, c[0x0][0x38c] ;  /* 0x00007180ff1977ac */ /* 0x000ea20008000800 */
[----:B------:R-:W-:Y:S01]  /*14a0*/  PLOP3.LUT P1, PT, PT, PT, UP3, 0x80, 0x8 ;  /* 0x000000000008781c */ /* 0x000fe20003f2f038 */
[----:B------:R-:W-:Y:S01]  /*14b0*/  HFMA2 R12, -RZ, RZ, 0, 0 ;  /* 0x00000000ff0c7431 */ /* 0x000fe200000001ff */
[----:B------:R-:W-:Y:S01]  /*14c0*/  ISETP.EQ.OR P2, PT, R14, RZ, P3 ;  /* 0x000000ff0e00720c */ /* 0x000fe20001f42670 */
[----:B------:R-:W-:Y:S01]  /*14d0*/  IMAD.MOV.U32 R0, RZ, RZ, 0x1 ;  /* 0x00000001ff007424 */ /* 0x000fe200078e00ff */
[----:B------:R-:W-:Y:S01]  /*14e0*/  PLOP3.LUT P1, PT, P1, PT, PT, 0x8, 0x80 ;  /* 0x000000000080781c */ /* 0x000fe20000f2e170 */
[----:B------:R-:W-:Y:S01]  /*14f0*/  IMAD.MOV.U32 R9, RZ, RZ, RZ ;  /* 0x000000ffff097224 */ /* 0x000fe200078e00ff */
[----:B------:R-:W-:Y:S01]  /*1500*/  MOV R11, 0x1 ;  /* 0x00000001000b7802 */ /* 0x000fe20000000f00 */
[----:B------:R-:W-:Y:S01]  /*1510*/  IMAD.MOV.U32 R10, RZ, RZ, RZ ;  /* 0x000000ffff0a7224 */ /* 0x000fe200078e00ff */
[----:B------:R-:W3:Y:S01]  /*1520*/  LDCU UR15, c[0x0][0x370] ;  /* 0x00006e00ff0f77ac */ /* 0x000ee20008000800 */
[----:B------:R-:W4:Y:S01]  /*1530*/  LDCU.64 UR28, c[0x0][0x348] ;  /* 0x00006900ff1c77ac */ /* 0x000f220008000a00 */
[----:B------:R-:W1:Y:S01]  /*1540*/  LDCU UR14, c[0x0][0x374] ;  /* 0x00006e80ff0e77ac */ /* 0x000e620008000800 */
[----:B--2---:R-:W-:Y:S01]  /*1550*/  UIADD3 UR4, UPT, UPT, UR25, 0x1f, URZ ;  /* 0x0000001f19047890 */ /* 0x004fe2000fffe0ff */
[----:B------:R-:W-:-:S03]  /*1560*/  UMOV UR23, URZ ;  /* 0x000000ff00177c82 */ /* 0x000fc60008000000 */
[----:B------:R-:W-:-:S04]  /*1570*/  USHF.R.S32.HI UR27, URZ, 0x1f, UR4 ;  /* 0x0000001fff1b7899 */ /* 0x000fc80008011404 */
[----:B------:R-:W-:Y:S02]  /*1580*/  ULEA.HI UR27, UR27, UR4, URZ, 0x5 ;  /* 0x000000041b1b7291 */ /* 0x000fe4000f8f28ff */
[----:B------:R-:W-:Y:S02]  /*1590*/  UIADD3 UR4, UPT, UPT, UR25, -0x1, URZ ;  /* 0xffffffff19047890 */ /* 0x000fe4000fffe0ff */
[----:B------:R-:W-:Y:S02]  /*15a0*/  USHF.R.S32.HI UR27, URZ, 0x5, UR27 ;  /* 0x00000005ff1b7899 */ /* 0x000fe4000801141b */
[----:B------:R-:W-:Y:S02]  /*15b0*/  UISETP.GE.U32.AND UP1, UPT, UR4, -0x3f, UPT ;  /* 0xffffffc10400788c */ /* 0x000fe4000bf26070 */
[----:B------:R-:W-:Y:S02]  /*15c0*/  UISETP.LT.U32.AND UP0, UPT, UR27, 0x7, UPT ;  /* 0x000000071b00788c */ /* 0x000fe4000bf01070 */
[----:B------:R-:W-:-:S02]  /*15d0*/  UIADD3 UR25, UPT, UPT, UR25, 0x3e, URZ ;  /* 0x0000003e19197890 */ /* 0x000fc4000fffe0ff */
[----:B------:R-:W-:-:S04]  /*15e0*/  USEL UR26, UR27, 0x7, UP0 ;  /* 0x000000071b1a7887 */ /* 0x000fc80008000000 */
[----:B------:R-:W-:Y:S02]  /*15f0*/  UIADD3 UR6, UPT, UPT, UR26, -0x1, URZ ;  /* 0xffffffff1a067890 */ /* 0x000fe4000fffe0ff */
[----:B------:R-:W-:Y:S02]  /*1600*/  @UP1 UIADD3 UR6, UPT, UPT, UR26, URZ, URZ ;  /* 0x000000ff1a061290 */ /* 0x000fe4000fffe0ff */
[----:B------:R-:W-:Y:S02]  /*1610*/  UIADD3 UR24, UPT, UPT, UR27, -UR26, URZ ;  /* 0x8000001a1b187290 */ /* 0x000fe4000fffe0ff */
[----:B-1-34-:R-:W-:-:S12]  /*1620*/  UIADD3 UR6, UPT, UPT, UR6, 0x1, URZ ;  /* 0x0000000106067890 */ /* 0x01afd8000fffe0ff */
.L_x_35:
[----:B------:R-:W-:Y:S01]  /*1630*/  UISETP.NE.AND UP0, UPT, UR7, URZ, UPT ;  /* 0x000000ff0700728c */ /* 0x000fe2000bf05270 */
[----:B------:R-:W1:Y:S08]  /*1640*/  S2UR UR7, SR_CgaCtaId ;  /* 0x00000000000779c3 */ /* 0x000e700000008800 */
[----:B------:R-:W-:Y:S05]  /*1650*/  BRA.U UP0, `(.L_x_18) ;  /* 0x0000000100347547 */ /* 0x000fea000b800000 */
[----:B------:R-:W2:Y:S01]  /*1660*/  S2R R2, SR_CgaCtaId ;  /* 0x0000000000027919 */ /* 0x000ea20000008800 */
[----:B------:R-:W-:-:S04]  /*1670*/  MOV R3, 0x400 ;  /* 0x0000040000037802 */ /* 0x000fc80000000f00 */
[----:B--2---:R-:W-:Y:S02]  /*1680*/  LEA R2, R2, R3, 0x18 ;  /* 0x0000000302027211 */ /* 0x004fe400078ec0ff */
[----:B------:R-:W-:-:S03]  /*1690*/  SHF.L.U32 R3, R11, 0x1f, RZ ;  /* 0x0000001f0b037819 */ /* 0x000fc600000006ff */
[----:B------:R-:W-:-:S04]  /*16a0*/  IMAD R2, R10, 0x8, R2 ;  /* 0x000000080a027824 */ /* 0x000fc800078e0202 */
[----:B------:R-:W2:Y:S02]  /*16b0*/  SYNCS.PHASECHK.TRANS64.TRYWAIT P0, [R2+URZ+0xf0], R3 ;  /* 0x0000f003020075a7 */ /* 0x000ea400080011ff */
[----:B--2---:R-:W-:Y:S05]  /*16c0*/  @!P0 BRA `(.L_x_19) ;  /* 0x0000009000f08947 */ /* 0x004fea0003800000 */
.L_x_113:
[----:B------:R2:W-:Y:S02]  /*16d0*/  SYNCS.ARRIVE.TRANS64.A1T0 RZ, [R2+URZ+0xe0], RZ ;  /* 0x0000e0ff02ff79a7 */ /* 0x0005e400081000ff */
[----:B--2---:R-:W-:-:S05]  /*16e0*/  VIADD R2, R10, 0x1 ;  /* 0x000000010a027836 */ /* 0x004fca0000000000 */
[----:B------:R-:W-:-:S04]  /*16f0*/  ISETP.NE.AND P0, PT, R2, 0x2, PT ;  /* 0x000000020200780c */ /* 0x000fc80003f05270 */
[----:B------:R-:W-:Y:S02]  /*1700*/  SEL R3, RZ, 0x1, P0 ;  /* 0x00000001ff037807 */ /* 0x000fe40000000000 */
[----:B------:R-:W-:Y:S02]  /*1710*/  SEL R10, R2, RZ, P0 ;  /* 0x000000ff020a7207 */ /* 0x000fe40000000000 */
[----:B------:R-:W-:-:S07]  /*1720*/  LOP3.LUT R11, R11, R3, RZ, 0x3c, !PT ;  /* 0x000000030b0b7212 */ /* 0x000fce00078e3cff */
.L_x_18:
[----:B------:R-:W-:Y:S01]  /*1730*/  UMOV UR4, 0x400 ;  /* 0x0000040000047882 */ /* 0x000fe20000000000 */
[----:B------:R-:W-:Y:S01]  /*1740*/  SHF.L.U32 R2, R0, 0x1f, RZ ;  /* 0x0000001f00027819 */ /* 0x000fe200000006ff */
[----:B-1----:R-:W-:Y:S02]  /*1750*/  ULEA UR4, UR7, UR4, 0x18 ;  /* 0x0000000407047291 */ /* 0x002fe4000f8ec0ff */
[----:B------:R-:W-:Y:S02]  /*1760*/  UISETP.GE.U32.AND UP0, UPT, UR25, 0x3f, UPT ;  /* 0x0000003f1900788c */ /* 0x000fe4000bf06070 */
[----:B------:R-:W-:Y:S02]  /*1770*/  ULEA UR5, UR23, UR4, 0x3 ;  /* 0x0000000417057291 */ /* 0x000fe4000f8e18ff */
[----:B------:R-:W-:Y:S02]  /*1780*/  USHF.L.U32 UR35, UR56, 0x7, URZ ;  /* 0x0000000738237899 */ /* 0x000fe400080006ff */
[----:B------:R-:W-:Y:S01]  /*1790*/  UIMAD UR11, UR47, 0xb0, URZ ;  /* 0x000000b02f0b78a4 */ /* 0x000fe2000f8e02ff */
[----:B------:R-:W-:-:S04]  /*17a0*/  UMOV UR30, URZ ;  /* 0x000000ff001e7c82 */ /* 0x000fc80008000000 */
[----:B------:R1:W2:Y:S01]  /*17b0*/  SYNCS.PHASECHK.TRANS64.TRYWAIT P0, [UR5+0x38], R2 ;  /* 0x00003802ff0075a7 */ /* 0x0002a20008001105 */
[----:B------:R-:W-:Y:S06]  /*17c0*/  BRA.U !UP0, `(.L_x_20) ;  /* 0x0000000108a87547 */ /* 0x000fec000b800000 */
[----:B------:R-:W-:Y:S01]  /*17d0*/  UMOV UR16, URZ ;  /* 0x000000ff00107c82 */ /* 0x000fe20008000000 */
[----:B------:R-:W-:-:S05]  /*17e0*/  UMOV UR5, UR23 ;  /* 0x0000001700057c82 */ /* 0x000fca0008000000 */
.L_x_25:
[----:B--2---:R-:W-:Y:S01]  /*17f0*/  @!P3 MOV R3, 0x4c00 ;  /* 0x00004c000003b802 */ /* 0x004fe20000000f00 */
[----:B------:R-:W-:Y:S01]  /*1800*/  ULEA UR33, UR5, UR4, 0x3 ;  /* 0x0000000405217291 */ /* 0x000fe2000f8e18ff */
[----:B--234-:R-:W-:Y:S11]  /*1810*/  @P0 BRA `(.L_x_21) ;  /* 0x00000000000c0947 */ /* 0x01cff60003800000 */
[----:B-1----:R-:W-:Y:S04]  /*1820*/  SHF.L.U32 R2, R0, 0x1f, RZ ;  /* 0x0000001f00027819 */ /* 0x002fe800000006ff */
[----:B------:R-:W1:Y:S02]  /*1830*/  SYNCS.PHASECHK.TRANS64.TRYWAIT P0, [UR33+0x38], R2 ;  /* 0x00003802ff0075a7 */ /* 0x000e640008001121 */
[----:B-1----:R-:W-:Y:S05]  /*1840*/  @!P0 BRA `(.L_x_22) ;  /* 0x0000009000a48947 */ /* 0x002fea0003800000 */
.L_x_21:
[----:B------:R2:W-:Y:S01]  /*1850*/  @!P3 SYNCS.ARRIVE.TRANS64 RZ, [UR33], R3 ;  /* 0x00000003ffffb9a7 */ /* 0x0005e20008000021 */
[----:B------:R-:W-:Y:S04]  /*1860*/  BSSY.RECONVERGENT B0, `(.L_x_23) ;  /* 0x0000003000007945 */ /* 0x000fe80003800200 */
[----:B------:R-:W-:Y:S05]  /*1870*/  @P2 BRA `(.L_x_24) ;  /* 0x0000000000042947 */ /* 0x000fea0003800000 */
[----:B------:R-:W-:Y:S05]  /*1880*/  BPT.TRAP 0x1 ;  /* 0x000000040000795c */ /* 0x000fea0000300000 */
.L_x_24:
[----:B------:R-:W-:Y:S05]  /*1890*/  BSYNC.RECONVERGENT B0 ;  /* 0x0000000000007941 */ /* 0x000fea0003800200 */
.L_x_23:
[----:B------:R-:W-:Y:S02]  /*18a0*/  UIADD3 UR23, UPT, UPT, UR5, 0x1, URZ ;  /* 0x0000000105177890 */ /* 0x000fe4000fffe0ff */
[----:B------:R-:W-:Y:S02]  /*18b0*/  UIADD3 UR18, UP1, UPT, UR28, 0x80, URZ ;  /* 0x000000801c127890 */ /* 0x000fe4000ff3e0ff */
[----:B------:R-:W-:Y:S02]  /*18c0*/  UISETP.NE.AND UP0, UPT, UR23, 0x7, UPT ;  /* 0x000000071700788c */ /* 0x000fe4000bf05270 */
[----:B------:R-:W-:Y:S02]  /*18d0*/  ULEA UR32, UR5, UR4, 0xd ;  /* 0x0000000405207291 */ /* 0x000fe4000f8e68ff */
[----:B------:R-:W-:Y:S02]  /*18e0*/  USEL UR9, URZ, 0x1, UP0 ;  /* 0x00000001ff097887 */ /* 0x000fe40008000000 */
[----:B------:R-:W-:Y:S02]  /*18f0*/  USEL UR23, UR23, URZ, UP0 ;  /* 0x000000ff17177287 */ /* 0x000fe40008000000 */
[----:B------:R-:W-:Y:S02]  /*1900*/  USHF.L.U32 UR34, UR16, 0x5, URZ ;  /* 0x0000000510227899 */ /* 0x000fe400080006ff */
[----:B------:R-:W-:Y:S01]  /*1910*/  ULEA UR8, UR23, UR4, 0x3 ;  /* 0x0000000417087291 */ /* 0x000fe2000f8e18ff */
[----:B------:R-:W-:Y:S01]  /*1920*/  LOP3.LUT R0, R0, UR9, RZ, 0x3c, !PT ;  /* 0x0000000900007c12 */ /* 0x000fe2000f8e3cff */
[----:B------:R-:W-:Y:S02]  /*1930*/  UIADD3.X UR19, UPT, UPT, URZ, UR29, URZ, UP1, !UPT ;  /* 0x0000001dff137290 */ /* 0x000fe40008ffe4ff */
[----:B------:R-:W-:Y:S01]  /*1940*/  UIADD3 UR32, UPT, UPT, UR32, 0x16300, URZ ;  /* 0x0001630020207890 */ /* 0x000fe2000fffe0ff */
[----:B-1----:R-:W-:Y:S01]  /*1950*/  SHF.L.U32 R2, R0, 0x1f, RZ ;  /* 0x0000001f00027819 */ /* 0x002fe200000006ff */
[----:B------:R-:W-:Y:S02]  /*1960*/  UIADD3 UR30, UP0, UPT, UR28, 0x180, URZ ;  /* 0x000001801c1e7890 */ /* 0x000fe4000ff1e0ff */
[----:B------:R-:W-:Y:S01]  /*1970*/  UIADD3 UR16, UPT, UPT, UR16, 0x1, URZ ;  /* 0x0000000110107890 */ /* 0x000fe2000fffe0ff */
[----:B------:R3:W4:Y:S01]  /*1980*/  SYNCS.PHASECHK.TRANS64.TRYWAIT P0, [UR8+0x38], R2 ;  /* 0x00003802ff0075a7 */ /* 0x0007220008001108 */
[----:B------:R-:W-:Y:S01]  /*1990*/  UIMAD UR8, UR5, 0x2c00, UR4 ;  /* 0x00002c00050878a4 */ /* 0x000fe2000f8e0204 */
[----:B------:R-:W-:Y:S01]  /*19a0*/  UMOV UR38, 0x0 ;  /* 0x0000000000267882 */ /* 0x000fe20000000000 */
[----:B------:R-:W-:Y:S02]  /*19b0*/  UMOV UR39, 0x10000000 ;  /* 0x1000000000277882 */ /* 0x000fe40000000000 */
[----:B------:R-:W-:Y:S01]  /*19c0*/  UIADD3 UR8, UPT, UPT, UR8, 0x24300, URZ ;  /* 0x0002430008087890 */ /* 0x000fe2000fffe0ff */
[----:B------:R-:W-:Y:S01]  /*19d0*/  UTMALDG.3D [UR32], [UR18], desc[UR38] ;  /* 0x00002620120075b4 */ /* 0x000fe20008011000 */
[----:B------:R-:W-:Y:S01]  /*19e0*/  UIADD3.X UR31, UPT, UPT, URZ, UR29, URZ, UP0, !UPT ;  /* 0x0000001dff1f7290 */ /* 0x000fe200087fe4ff */
[----:B------:R-:W-:Y:S01]  /*19f0*/  UMOV UR12, UR36 ;  /* 0x00000024000c7c82 */ /* 0x000fe20008000000 */
[----:B------:R-:W-:Y:S01]  /*1a00*/  UMOV UR9, UR33 ;  /* 0x0000002100097c82 */ /* 0x000fe20008000000 */
[----:B------:R-:W-:Y:S01]  /*1a10*/  UMOV UR10, UR34 ;  /* 0x00000022000a7c82 */ /* 0x000fe20008000000 */
[----:B------:R-:W-:Y:S01]  /*1a20*/  UISETP.NE.AND UP0, UPT, UR16, UR6, UPT ;  /* 0x000000061000728c */ /* 0x000fe2000bf05270 */
[----:B------:R-:W-:Y:S04]  /*1a30*/  UMOV UR5, UR23 ;  /* 0x0000001700057c82 */ /* 0x000fe80008000000 */
[----:B------:R1:W-:Y:S02]  /*1a40*/  UTMALDG.3D [UR8], [UR30], desc[UR38] ;  /* 0x000026081e0075b4 */ /* 0x0003e40008011000 */
[----:B-1----:R-:W-:Y:S02]  /*1a50*/  UMOV UR30, UR6 ;  /* 0x00000006001e7c82 */ /* 0x002fe40008000000 */
[----:B------:R-:W-:Y:S05]  /*1a60*/  BRA.U UP0, `(.L_x_25) ;  /* 0xfffffffd00607547 */ /* 0x000fea000b83ffff */
.L_x_20:
[----:B------:R-:W-:Y:S01]  /*1a70*/  ULEA UR5, UR23, UR4, 0x3 ;  /* 0x0000000417057291 */ /* 0x000fe2000f8e18ff */
[----:B-1-3--:R-:W-:Y:S01]  /*1a80*/  SHF.L.U32 R2, R0, 0x1f, RZ ;  /* 0x0000001f00027819 */ /* 0x00afe200000006ff */
[----:B------:R-:W-:Y:S01]  /*1a90*/  @!P1 SYNCS.ARRIVE.TRANS64.A1T0 RZ, [UR4+0x98], RZ ;  /* 0x000098ffffff99a7 */ /* 0x000fe20008100004 */
[----:B------:R-:W-:-:S06]  /*1aa0*/  UISETP.GT.AND UP0, UPT, UR27, UR26, UPT ;  /* 0x0000001a1b00728c */ /* 0x000fcc000bf04270 */
[----:B--2-4-:R1:W2:Y:S03]  /*1ab0*/  SYNCS.PHASECHK.TRANS64.TRYWAIT P0, [UR5+0x38], R2 ;  /* 0x00003802ff0075a7 */ /* 0x0142a60008001105 */
[----:B------:R-:W-:Y:S05]  /*1ac0*/  BRA.U !UP0, `(.L_x_26) ;  /* 0x0000000108ac7547 */ /* 0x000fea000b800000 */
[----:B------:R-:W-:Y:S01]  /*1ad0*/  UIADD3 UR31, UPT, UPT, UR24, UR30, URZ ;  /* 0x0000001e181f7290 */ /* 0x000fe2000fffe0ff */
[----:B------:R-:W-:-:S11]  /*1ae0*/  UMOV UR5, UR23 ;  /* 0x0000001700057c82 */ /* 0x000fd60008000000 */
.L_x_31:
[----:B--2---:R-:W-:Y:S01]  /*1af0*/  @!P3 MOV R3, 0x4c00 ;  /* 0x00004c000003b802 */ /* 0x004fe20000000f00 */
[----:B---3--:R-:W-:Y:S01]  /*1b00*/  ULEA UR17, UR5, UR4, 0x3 ;  /* 0x0000000405117291 */ /* 0x008fe2000f8e18ff */
[----:B--2-4-:R-:W-:Y:S11]  /*1b10*/  @P0 BRA `(.L_x_27) ;  /* 0x00000000000c0947 */ /* 0x014ff60003800000 */
[----:B-1----:R-:W-:Y:S04]  /*1b20*/  SHF.L.U32 R2, R0, 0x1f, RZ ;  /* 0x0000001f00027819 */ /* 0x002fe800000006ff */
[----:B------:R-:W1:Y:S02]  /*1b30*/  SYNCS.PHASECHK.TRANS64.TRYWAIT P0, [UR17+0x38], R2 ;  /* 0x00003802ff0075a7 */ /* 0x000e640008001111 */
[----:B-1----:R-:W-:Y:S05]  /*1b40*/  @!P0 BRA `(.L_x_28) ;  /* 0x0000008c00fc8947 */ /* 0x002fea0003800000 */
.L_x_27:
[----:B------:R2:W-:Y:S01]  /*1b50*/  @!P3 SYNCS.ARRIVE.TRANS64 RZ, [UR17], R3 ;  /* 0x00000003ffffb9a7 */ /* 0x0005e20008000011 */
[----:B------:R-:W-:Y:S04]  /*1b60*/  BSSY.RECONVERGENT B0, `(.L_x_29) ;  /* 0x0000003000007945 */ /* 0x000fe80003800200 */
[----:B------:R-:W-:Y:S05]  /*1b70*/  @P2 BRA `(.L_x_30) ;  /* 0x0000000000042947 */ /* 0x000fea0003800000 */
[----:B------:R-:W-:Y:S05]  /*1b80*/  BPT.TRAP 0x1 ;  /* 0x000000040000795c */ /* 0x000fea0000300000 */
.L_x_30:
[----:B------:R-:W-:Y:S05]  /*1b90*/  BSYNC.RECONVERGENT B0 ;  /* 0x0000000000007941 */ /* 0x000fea0003800200 */
.L_x_29:
[----:B------:R-:W-:Y:S02]  /*1ba0*/  UIADD3 UR23, UPT, UPT, UR5, 0x1, URZ ;  /* 0x0000000105177890 */ /* 0x000fe4000fffe0ff */
[----:B------:R-:W-:Y:S02]  /*1bb0*/  ULEA UR16, UR5, UR4, 0xd ;  /* 0x0000000405107291 */ /* 0x000fe4000f8e68ff */
[----:B------:R-:W-:Y:S02]  /*1bc0*/  UISETP.NE.AND UP0, UPT, UR23, 0x7, UPT ;  /* 0x000000071700788c */ /* 0x000fe4000bf05270 */
[----:B------:R-:W-:Y:S02]  /*1bd0*/  UIADD3 UR40, UP1, UPT, UR28, 0x80, URZ ;  /* 0x000000801c287890 */ /* 0x000fe4000ff3e0ff */
[----:B------:R-:W-:Y:S02]  /*1be0*/  USEL UR9, URZ, 0x1, UP0 ;  /* 0x00000001ff097887 */ /* 0x000fe40008000000 */
[----:B------:R-:W-:Y:S02]  /*1bf0*/  USEL UR23, UR23, URZ, UP0 ;  /* 0x000000ff17177287 */ /* 0x000fe40008000000 */
[----:B------:R-:W-:Y:S02]  /*1c00*/  USHF.L.U32 UR18, UR30, 0x5, URZ ;  /* 0x000000051e127899 */ /* 0x000fe400080006ff */
[----:B------:R-:W-:Y:S01]  /*1c10*/  ULEA UR8, UR23, UR4, 0x3 ;  /* 0x0000000417087291 */ /* 0x000fe2000f8e18ff */
[----:B------:R-:W-:Y:S01]  /*1c20*/  LOP3.LUT R0, R0, UR9, RZ, 0x3c, !PT ;  /* 0x0000000900007c12 */ /* 0x000fe2000f8e3cff */
[----:B------:R-:W-:Y:S02]  /*1c30*/  UIADD3 UR16, UPT, UPT, UR16, 0x16300, URZ ;  /* 0x0001630010107890 */ /* 0x000fe4000fffe0ff */
[----:B------:R-:W-:Y:S01]  /*1c40*/  UIADD3.X UR41, UPT, UPT, URZ, UR29, URZ, UP1, !UPT ;  /* 0x0000001dff297290 */ /* 0x000fe20008ffe4ff */
[----:B-1----:R-:W-:Y:S01]  /*1c50*/  SHF.L.U32 R2, R0, 0x1f, RZ ;  /* 0x0000001f00027819 */ /* 0x002fe200000006ff */
[----:B------:R-:W-:Y:S02]  /*1c60*/  UIADD3 UR38, UP0, UPT, UR28, 0x180, URZ ;  /* 0x000001801c267890 */ /* 0x000fe4000ff1e0ff */
[----:B------:R-:W-:Y:S01]  /*1c70*/  UIADD3 UR30, UPT, UPT, UR30, 0x1, URZ ;  /* 0x000000011e1e7890 */ /* 0x000fe2000fffe0ff */
[----:B------:R3:W4:Y:S01]  /*1c80*/  SYNCS.PHASECHK.TRANS64.TRYWAIT P0, [UR8+0x38], R2 ;  /* 0x00003802ff0075a7 */ /* 0x0007220008001108 */
[----:B------:R-:W-:Y:S01]  /*1c90*/  UIMAD UR8, UR5, 0x2c00, UR4 ;  /* 0x00002c00050878a4 */ /* 0x000fe2000f8e0204 */
[----:B------:R-:W-:Y:S01]  /*1ca0*/  UMOV UR32, 0x0 ;  /* 0x0000000000207882 */ /* 0x000fe20000000000 */
[----:B------:R-:W-:Y:S01]  /*1cb0*/  UMOV UR33, 0x10000000 ;  /* 0x1000000000217882 */ /* 0x000fe20000000000 */
[----:B------:R-:W-:Y:S01]  /*1cc0*/  UMOV UR19, UR35 ;  /* 0x0000002300137c82 */ /* 0x000fe20008000000 */
[----:B------:R-:W-:Y:S01]  /*1cd0*/  UMOV UR20, UR36 ;  /* 0x0000002400147c82 */ /* 0x000fe20008000000 */
[----:B------:R-:W-:Y:S01]  /*1ce0*/  UIADD3 UR8, UPT, UPT, UR8, 0x24300, URZ ;  /* 0x0002430008087890 */ /* 0x000fe2000fffe0ff */
[----:B------:R3:W-:Y:S01]  /*1cf0*/  UTMALDG.3D [UR16], [UR40], desc[UR32] ;  /* 0x00002010280075b4 */ /* 0x0007e20008011000 */
[----:B------:R-:W-:Y:S01]  /*1d00*/  UIADD3.X UR39, UPT, UPT, URZ, UR29, URZ, UP0, !UPT ;  /* 0x0000001dff277290 */ /* 0x000fe200087fe4ff */
[----:B------:R-:W-:Y:S01]  /*1d10*/  UMOV UR12, UR36 ;  /* 0x00000024000c7c82 */ /* 0x000fe20008000000 */
[----:B------:R-:W-:Y:S01]  /*1d20*/  UMOV UR9, UR17 ;  /* 0x0000001100097c82 */ /* 0x000fe20008000000 */
[----:B------:R-:W-:Y:S01]  /*1d30*/  UMOV UR10, UR18 ;  /* 0x00000012000a7c82 */ /* 0x000fe20008000000 */
[----:B------:R-:W-:Y:S01]  /*1d40*/  UISETP.NE.AND UP0, UPT, UR30, UR31, UPT ;  /* 0x0000001f1e00728c */ /* 0x000fe2000bf05270 */
[----:B------:R-:W-:Y:S04]  /*1d50*/  UMOV UR5, UR23 ;  /* 0x0000001700057c82 */ /* 0x000fe80008000000 */
[----:B------:R3:W-:Y:S04]  /*1d60*/  UTMALDG.3D [UR8], [UR38], desc[UR32] ;  /* 0x00002008260075b4 */ /* 0x0007e80008011000 */
[----:B------:R-:W-:Y:S05]  /*1d70*/  BRA.U UP0, `(.L_x_31) ;  /* 0xfffffffd005c7547 */ /* 0x000fea000b83ffff */
.L_x_26:
[C---:B--2---:R-:W-:Y:S01]  /*1d80*/  LEA R3, R9.reuse, UR4, 0x3 ;  /* 0x0000000409037c11 */ /* 0x044fe2000f8e18ff */
[----:B------:R-:W-:Y:S01]  /*1d90*/  NOP ;  /* 0x0000000000007918 */ /* 0x000fe20000000000 */
[----:B-1-3--:R-:W-:Y:S02]  /*1da0*/  SHF.L.U32 R2, R12, 0x1f, RZ ;  /* 0x0000001f0c027819 */ /* 0x00afe400000006ff */
[----:B------:R-:W-:Y:S02]  /*1db0*/  LEA R4, R9, UR4, 0x4 ;  /* 0x0000000409047c11 */ /* 0x000fe4000f8e20ff */
[----:B----4-:R-:W1:Y:S02]  /*1dc0*/  SYNCS.PHASECHK.TRANS64.TRYWAIT P0, [R3+URZ+0xa0], R2 ;  /* 0x0000a002030075a7 */ /* 0x010e6400080011ff */
[----:B-1----:R-:W-:Y:S05]  /*1dd0*/  @!P0 BRA `(.L_x_32) ;  /* 0x0000008c00708947 */ /* 0x002fea0003800000 */
.L_x_116:
[----:B------:R-:W2:Y:S01]  /*1de0*/  LDS.128 R4, [R4+0x110] ;  /* 0x0001100004047984 */ /* 0x000ea20000000c00 */
[----:B------:R-:W-:Y:S01]  /*1df0*/  UISETP.GE.AND UP0, UPT, UR13, 0x1, UPT ;  /* 0x000000010d00788c */ /* 0x000fe2000bf06270 */
[----:B------:R-:W-:Y:S01]  /*1e00*/  @!PT LDS RZ, [RZ] ;  /* 0x00000000fffff984 */ /* 0x000fe20000000800 */
[----:B------:R-:W-:Y:S01]  /*1e10*/  @!PT LDS RZ, [RZ] ;  /* 0x00000000fffff984 */ /* 0x000fe20000000800 */
[----:B------:R-:W-:Y:S01]  /*1e20*/  @!PT LDS RZ, [RZ] ;  /* 0x00000000fffff984 */ /* 0x000fe20000000800 */
[----:B------:R-:W-:Y:S01]  /*1e30*/  @!PT LDS RZ, [RZ] ;  /* 0x00000000fffff984 */ /* 0x000fe20000000800 */
[----:B------:R3:W-:Y:S06]  /*1e40*/  MEMBAR.ALL.CTA ;  /* 0x0000000000007992 */ /* 0x0007ec0000008000 */
[----:B---3--:R-:W3:Y:S01]  /*1e50*/  FENCE.VIEW.ASYNC.S ;  /* 0x00000000000073c6 */ /* 0x008ee20000000000 */
[----:B--2---:R-:W-:-:S13]  /*1e60*/  LOP3.LUT P0, RZ, R6, 0x1, RZ, 0xc0, !PT ;  /* 0x0000000106ff7812 */ /* 0x004fda000780c0ff */
[----:B---3--:R-:W-:Y:S01]  /*1e70*/  VOTEU.ANY UP1, P0 ;  /* 0x0000000000ff7886 */ /* 0x008fe20000020100 */
[----:B------:R-:W-:-:S13]  /*1e80*/  PLOP3.LUT P0, PT, PT, PT, UP1, 0x80, 0x8 ;  /* 0x000000000008781c */ /* 0x000fda0003f0f018 */
[----:B-1----:R-:W-:Y:S02]  /*1e90*/  @P0 LOP3.LUT R2, R5, 0xffff, RZ, 0xc0, !PT ;  /* 0x0000ffff05020812 */ /* 0x002fe400078ec0ff */
[----:B------:R-:W-:Y:S02]  /*1ea0*/  @P0 MOV R8, R4 ;  /* 0x0000000400080202 */ /* 0x000fe40000000f00 */
[----:B------:R-:W-:Y:S01]  /*1eb0*/  @P0 R2UR UR8, R2 ;  /* 0x00000000020802ca */ /* 0x000fe200000e0000 */
[----:B------:R-:W-:Y:S01]  /*1ec0*/  VIADD R2, R3, 0xb0 ;  /* 0x000000b003027836 */ /* 0x000fe20000000000 */
[----:B------:R-:W-:Y:S02]  /*1ed0*/  @P0 SHF.R.U32.HI R4, RZ, 0x10, R5 ;  /* 0x00000010ff040819 */ /* 0x000fe40000011605 */
[----:B------:R-:W-:Y:S02]  /*1ee0*/  @P0 R2UR UR9, R8 ;  /* 0x00000000080902ca */ /* 0x000fe400000e0000 */
[----:B------:R-:W-:-:S02]  /*1ef0*/  PRMT R2, RZ, 0x654, R2 ;  /* 0x00000654ff027816 */ /* 0x000fc40000000002 */
[----:B------:R-:W-:Y:S02]  /*1f00*/  @P0 R2UR UR5, R4 ;  /* 0x00000000040502ca */ /* 0x000fe400000e0000 */
[----:B------:R1:W-:Y:S03]  /*1f10*/  SYNCS.ARRIVE.TRANS64.RED.A1T0 RZ, [R2+URZ], RZ ;  /* 0x000000ff02ff79a7 */ /* 0x0003e600081004ff */
[----:B------:R-:W-:-:S04]  /*1f20*/  @UP1 UMOV UR21, UR8 ;  /* 0x0000000800151c82 */ /* 0x000fc80008000000 */
[----:B------:R-:W-:-:S04]  /*1f30*/  @UP1 UMOV UR22, UR9 ;  /* 0x0000000900161c82 */ /* 0x000fc80008000000 */
[----:B------:R-:W-:Y:S01]  /*1f40*/  @UP1 UMOV UR36, UR5 ;  /* 0x0000000500241c82 */ /* 0x000fe20008000000 */
[----:B------:R-:W-:Y:S05]  /*1f50*/  BRA.U !UP0, `(.L_x_33) ;  /* 0x0000000108d47547 */ /* 0x000fea000b800000 */
[----:B------:R-:W2:Y:S01]  /*1f60*/  LDCU.128 UR8, c[0x0][0xb10] ;  /* 0x00016200ff0877ac */ /* 0x000ea20008000c00 */
[----:B------:R-:W3:Y:S01]  /*1f70*/  LDCU UR5, c[0x0][0xb20] ;  /* 0x00016400ff0577ac */ /* 0x000ee20008000800 */
[----:B------:R-:W4:Y:S01]  /*1f80*/  LDCU UR12, c[0x0][0xb0c] ;  /* 0x00016180ff0c77ac */ /* 0x000f220008000800 */
[----:B------:R-:W1:Y:S01]  /*1f90*/  LDCU.64 UR16, c[0x0][0xb28] ;  /* 0x00016500ff1077ac */ /* 0x000e620008000a00 */
[----:B------:R-:W-:Y:S02]  /*1fa0*/  UISETP.NE.AND UP3, UPT, UR13, 0x1, UPT ;  /* 0x000000010d00788c */ /* 0x000fe4000bf65270 */
[----:B--2---:R-:W-:Y:S02]  /*1fb0*/  UIMAD.WIDE.U32 UR32, UR14, UR11, URZ ;  /* 0x0000000b0e2072a5 */ /* 0x004fe4000f8e00ff */
[----:B------:R-:W-:Y:S02]  /*1fc0*/  UIMAD.WIDE.U32 UR18, UR15, UR8, URZ ;  /* 0x000000080f1272a5 */ /* 0x000fe4000f8e00ff */
[----:B------:R-:W-:-:S02]  /*1fd0*/  UIMAD.WIDE.U32 UR30, UR21, UR11, URZ ;  /* 0x0000000b151e72a5 */ /* 0x000fc4000f8e00ff */
[----:B------:R-:W-:Y:S01]  /*1fe0*/  UISETP.NE.AND UP0, UPT, UR10, 0x1, UPT ;  /* 0x000000010a00788c */ /* 0x000fe2000bf05270 */
[----:B------:R-:W-:Y:S02]  /*1ff0*/  UMOV UR11, UR33 ;  /* 0x00000021000b7c82 */ /* 0x000fe40008000000 */
[----:B------:R-:W-:Y:S01]  /*2000*/  UMOV UR18, UR19 ;  /* 0x0000001300127c82 */ /* 0x000fe20008000000 */
[----:B---3--:R-:W-:Y:S02]  /*2010*/  USHF.R.U32.HI UR11, URZ, UR5, UR11 ;  /* 0x00000005ff0b7299 */ /* 0x008fe4000801160b */
[----:B----4-:R-:W-:Y:S02]  /*2020*/  UISETP.NE.AND UP2, UPT, UR12, 0x1, UPT ;  /* 0x000000010c00788c */ /* 0x010fe4000bf45270 */
[----:B------:R-:W-:Y:S02]  /*2030*/  USHF.R.U32.HI UR18, URZ, UR9, UR18 ;  /* 0x00000009ff127299 */ /* 0x000fe40008011612 */
[----:B------:R-:W-:-:S02]  /*2040*/  USEL UR11, UR14, UR11, !UP0 ;  /* 0x0000000b0e0b7287 */ /* 0x000fc4000c000000 */
[----:B------:R-:W-:Y:S02]  /*2050*/  USEL UR18, UR15, UR18, !UP2 ;  /* 0x000000120f127287 */ /* 0x000fe4000d000000 */
[----:B-1----:R-:W-:Y:S02]  /*2060*/  UIMAD.WIDE.U32 UR34, UR11, UR16, URZ ;  /* 0x000000100b2272a5 */ /* 0x002fe4000f8e00ff */
[----:B------:R-:W-:Y:S02]  /*2070*/  UIMAD.WIDE.U32 UR32, UR22, UR8, URZ ;  /* 0x00000008162072a5 */ /* 0x000fe4000f8e00ff */
[----:B------:R-:W-:Y:S01]  /*2080*/  UIMAD.WIDE.U32 UR38, UR18, UR16, URZ ;  /* 0x00000010122672a5 */ /* 0x000fe2000f8e00ff */
[----:B------:R-:W-:Y:S02]  /*2090*/  UMOV UR30, UR31 ;  /* 0x0000001f001e7c82 */ /* 0x000fe40008000000 */
[----:B------:R-:W-:Y:S01]  /*20a0*/  UMOV UR34, UR35 ;  /* 0x0000002300227c82 */ /* 0x000fe20008000000 */
[----:B------:R-:W-:-:S02]  /*20b0*/  USHF.R.U32.HI UR30, URZ, UR5, UR30 ;  /* 0x00000005ff1e7299 */ /* 0x000fc4000801161e */
[----:B------:R-:W-:Y:S01]  /*20c0*/  @UP3 USHF.R.U32.HI UR11, URZ, UR17, UR34 ;  /* 0x00000011ff0b3299 */ /* 0x000fe20008011622 */
[----:B------:R-:W-:Y:S01]  /*20d0*/  UMOV UR32, UR33 ;  /* 0x0000002100207c82 */ /* 0x000fe20008000000 */
[----:B------:R-:W-:Y:S01]  /*20e0*/  UMOV UR38, UR39 ;  /* 0x0000002700267c82 */ /* 0x000fe20008000000 */
[----:B------:R-:W-:Y:S02]  /*20f0*/  USHF.R.U32.HI UR32, URZ, UR9, UR32 ;  /* 0x00000009ff207299 */ /* 0x000fe40008011620 */
[----:B------:R-:W-:Y:S02]  /*2100*/  USEL UR30, UR21, UR30, !UP0 ;  /* 0x0000001e151e7287 */ /* 0x000fe4000c000000 */
[----:B------:R-:W-:Y:S02]  /*2110*/  @UP3 USHF.R.U32.HI UR18, URZ, UR17, UR38 ;  /* 0x00000011ff123299 */ /* 0x000fe40008011626 */
[----:B------:R-:W-:Y:S02]  /*2120*/  UIMAD UR11, UR13, UR11, URZ ;  /* 0x0000000b0d0b72a4 */ /* 0x000fe4000f8e02ff */
[----:B------:R-:W-:-:S02]  /*2130*/  USEL UR32, UR22, UR32, !UP2 ;  /* 0x0000002016207287 */ /* 0x000fc4000d000000 */
[----:B------:R-:W-:Y:S02]  /*2140*/  UIMAD UR5, UR13, UR18, URZ ;  /* 0x000000120d0572a4 */ /* 0x000fe4000f8e02ff */
        /* <DEDUP_REMOVED lines=22> */
.L_x_33:
[----:B------:R-:W2:Y:S02]  /*22b0*/  LDCU UR5, c[0x0][0xb30] ;  /* 0x00016600ff0577ac */ /* 0x000ea40008000800 */
[----:B--2---:R-:W-:-:S09]  /*22c0*/  UISETP.NE.AND UP0, UPT, UR5, 0x1, UPT ;  /* 0x000000010500788c */ /* 0x004fd2000bf05270 */
[----:B------:R-:W-:Y:S05]  /*22d0*/  BRA.U UP0, `(.L_x_34) ;  /* 0x0000000100447547 */ /* 0x000fea000b800000 */
[----:B------:R-:W2:Y:S01]  /*22e0*/  LDCU.128 UR8, c[0x0][0xb10] ;  /* 0x00016200ff0877ac */ /* 0x000ea20008000c00 */
[----:B------:R-:W3:Y:S01]  /*22f0*/  LDCU UR12, c[0x0][0xb0c] ;  /* 0x00016180ff0c77ac */ /* 0x000ee20008000800 */
[----:B------:R-:W4:Y:S01]  /*2300*/  LDCU UR5, c[0x0][0xb20] ;  /* 0x00016400ff0577ac */ /* 0x000f220008000800 */
[----:B--2---:R-:W-:Y:S02]  /*2310*/  UIMAD.WIDE.U32 UR18, UR22, UR8, URZ ;  /* 0x00000008161272a5 */ /* 0x004fe4000f8e00ff */
[----:B------:R-:W-:Y:S02]  /*2320*/  UIMAD.WIDE.U32 UR16, UR21, UR11, URZ ;  /* 0x0000000b151072a5 */ /* 0x000fe4000f8e00ff */
[----:B---3--:R-:W-:Y:S02]  /*2330*/  UISETP.NE.AND UP2, UPT, UR12, 0x1, UPT ;  /* 0x000000010c00788c */ /* 0x008fe4000bf45270 */
[----:B------:R-:W-:Y:S01]  /*2340*/  UISETP.NE.AND UP0, UPT, UR10, 0x1, UPT ;  /* 0x000000010a00788c */ /* 0x000fe2000bf05270 */
[----:B------:R-:W-:-:S02]  /*2350*/  UMOV UR8, UR19 ;  /* 0x0000001300087c82 */ /* 0x000fc40008000000 */
[----:B------:R-:W-:Y:S01]  /*2360*/  UMOV UR16, UR17 ;  /* 0x0000001100107c82 */ /* 0x000fe20008000000 */
[----:B------:R-:W-:Y:S02]  /*2370*/  USHF.R.U32.HI UR8, URZ, UR9, UR8 ;  /* 0x00000009ff087299 */ /* 0x000fe40008011608 */
[----:B----4-:R-:W-:Y:S02]  /*2380*/  USHF.R.U32.HI UR5, URZ, UR5, UR16 ;  /* 0x00000005ff057299 */ /* 0x010fe40008011610 */
[----:B------:R-:W-:Y:S02]  /*2390*/  USEL UR8, UR22, UR8, !UP2 ;  /* 0x0000000816087287 */ /* 0x000fe4000d000000 */
[----:B------:R-:W-:-:S04]  /*23a0*/  USEL UR5, UR21, UR5, !UP0 ;  /* 0x0000000515057287 */ /* 0x000fc8000c000000 */
[----:B------:R-:W-:Y:S02]  /*23b0*/  UIADD3 UR9, UPT, UPT, UR8, -UR5, URZ ;  /* 0x8000000508097290 */ /* 0x000fe4000fffe0ff */
[----:B------:R-:W-:Y:S02]  /*23c0*/  UIADD3 UR5, UPT, UPT, -UR8, UR5, URZ ;  /* 0x0000000508057290 */ /* 0x000fe4000fffe1ff */
[----:B------:R-:W-:Y:S02]  /*23d0*/  UIMAD UR21, UR9, UR10, UR21 ;  /* 0x0000000a091572a4 */ /* 0x000fe4000f8e0215 */
[----:B------:R-:W-:-:S12]  /*23e0*/  UIMAD UR22, UR5, UR12, UR22 ;  /* 0x0000000c051672a4 */ /* 0x000fd8000f8e0216 */
.L_x_34:
[----:B-1----:R-:W-:Y:S01]  /*23f0*/  VIADD R2, R9, 0x1 ;  /* 0x0000000109027836 */ /* 0x002fe20000000000 */
[----:B------:R-:W-:Y:S01]  /*2400*/  PLOP3.LUT P1, PT, PT, PT, PT, 0x80, 0x8 ;  /* 0x000000000008781c */ /* 0x000fe20003f2f070 */
[----:B------:R-:W-:Y:S02]  /*2410*/  UIADD3 UR56, UPT, UPT, UR22, UR46, URZ ;  /* 0x0000002e16387290 */ /* 0x000fe4000fffe0ff */
[----:B------:R-:W-:Y:S01]  /*2420*/  UIADD3 UR47, UPT, UPT, UR21, UR45, URZ ;  /* 0x0000002d152f7290 */ /* 0x000fe2000fffe0ff */
[----:B------:R-:W-:-:S04]  /*2430*/  ISETP.NE.AND P0, PT, R2, 0x2, PT ;  /* 0x000000020200780c */ /* 0x000fc80003f05270 */
[----:B------:R-:W-:Y:S02]  /*2440*/  SEL R3, RZ, 0x1, P0 ;  /* 0x00000001ff037807 */ /* 0x000fe40000000000 */
[----:B------:R-:W-:Y:S02]  /*2450*/  SEL R9, R2, RZ, P0 ;  /* 0x000000ff02097207 */ /* 0x000fe40000000000 */
[----:B------:R-:W-:Y:S01]  /*2460*/  LOP3.LUT R12, R12, R3, RZ, 0x3c, !PT ;  /* 0x000000030c0c7212 */ /* 0x000fe200078e3cff */
[----:B------:R-:W-:Y:S06]  /*2470*/  BRA.U UP1, `(.L_x_35) ;  /* 0xfffffff1016c7547 */ /* 0x000fec000b83ffff */
[----:B------:R-:W-:Y:S01]  /*2480*/  UIADD3 UR4, UPT, UPT, UR4, 0x38, URZ ;  /* 0x0000003804047890 */ /* 0x000fe2000fffe0ff */
[----:B------:R-:W-:-:S03]  /*2490*/  SHF.L.U32 R2, R0, 0x1f, RZ ;  /* 0x0000001f00027819 */ /* 0x000fc600000006ff */
[----:B------:R-:W-:-:S09]  /*24a0*/  ULEA UR5, UR23, UR4, 0x3 ;  /* 0x0000000417057291 */ /* 0x000fd2000f8e18ff */
[----:B------:R-:W1:Y:S02]  /*24b0*/  SYNCS.PHASECHK.TRANS64.TRYWAIT P0, [UR5], R2 ;  /* 0x00000002ff0075a7 */ /* 0x000e640008001105 */
[----:B-1----:R-:W-:Y:S05]  /*24c0*/  @!P0 BRA `(.L_x_36) ;  /* 0x0000008400c88947 */ /* 0x002fea0003800000 */
.L_x_118:
[----:B------:R-:W-:-:S04]  /*24d0*/  UIADD3 UR6, UPT, UPT, UR23, 0x1, URZ ;  /* 0x0000000117067890 */ /* 0x000fc8000fffe0ff */
[----:B------:R-:W-:-:S04]  /*24e0*/  UISETP.NE.AND UP0, UPT, UR6, 0x7, UPT ;  /* 0x000000070600788c */ /* 0x000fc8000bf05270 */
[----:B------:R-:W-:Y:S02]  /*24f0*/  USEL UR7, URZ, 0x1, UP0 ;  /* 0x00000001ff077887 */ /* 0x000fe40008000000 */
[----:B------:R-:W-:-:S04]  /*2500*/  USEL UR6, UR6, URZ, UP0 ;  /* 0x000000ff06067287 */ /* 0x000fc80008000000 */
[----:B------:R-:W-:Y:S01]  /*2510*/  ULEA UR5, UR6, UR4, 0x3 ;  /* 0x0000000406057291 */ /* 0x000fe2000f8e18ff */
[----:B------:R-:W-:-:S04]  /*2520*/  LOP3.LUT R0, R0, UR7, RZ, 0x3c, !PT ;  /* 0x0000000700007c12 */ /* 0x000fc8000f8e3cff */
[----:B-1----:R-:W-:-:S04]  /*2530*/  SHF.L.U32 R2, R0, 0x1f, RZ ;  /* 0x0000001f00027819 */ /* 0x002fc800000006ff */
[----:B------:R-:W1:Y:S02]  /*2540*/  SYNCS.PHASECHK.TRANS64.TRYWAIT P0, [UR5], R2 ;  /* 0x00000002ff0075a7 */ /* 0x000e640008001105 */
[----:B-1----:R-:W-:Y:S05]  /*2550*/  @!P0 BRA `(.L_x_37) ;  /* 0x0000008400bc8947 */ /* 0x002fea0003800000 */
.L_x_120:
        /* <DEDUP_REMOVED lines=9> */
.L_x_122:
        /* <DEDUP_REMOVED lines=9> */
.L_x_124:
        /* <DEDUP_REMOVED lines=9> */
.L_x_126:
        /* <DEDUP_REMOVED lines=9> */
.L_x_128:
[----:B------:R-:W-:-:S04]  /*27a0*/  UIADD3 UR6, UPT, UPT, UR6, 0x1, URZ ;  /* 0x0000000106067890 */ /* 0x000fc8000fffe0ff */
[----:B------:R-:W-:-:S04]  /*27b0*/  UISETP.NE.AND UP0, UPT, UR6, 0x7, UPT ;  /* 0x000000070600788c */ /* 0x000fc8000bf05270 */
[----:B------:R-:W-:Y:S02]  /*27c0*/  USEL UR5, URZ, 0x1, UP0 ;  /* 0x00000001ff057887 */ /* 0x000fe40008000000 */
[----:B------:R-:W-:-:S04]  /*27d0*/  USEL UR6, UR6, URZ, UP0 ;  /* 0x000000ff06067287 */ /* 0x000fc80008000000 */
[----:B------:R-:W-:Y:S01]  /*27e0*/  ULEA UR6, UR6, UR4, 0x3 ;  /* 0x0000000406067291 */ /* 0x000fe2000f8e18ff */
[----:B-1----:R-:W-:-:S04]  /*27f0*/  LOP3.LUT R2, R0, UR5, RZ, 0x3c, !PT ;  /* 0x0000000500027c12 */ /* 0x002fc8000f8e3cff */
[----:B------:R-:W-:Y:S01]  /*2800*/  SHF.L.U32 R2, R2, 0x1f, RZ ;  /* 0x0000001f02027819 */ /* 0x000fe200000006ff */
[----:B------:R-:W-:-:S07]  /*2810*/  IMAD.U32 R0, RZ, RZ, UR6 ;  /* 0x00000006ff007e24 */ /* 0x000fce000f8e00ff */
.L_x_42:
[----:B-1----:R1:W2:Y:S02]  /*2820*/  SYNCS.PHASECHK.TRANS64.TRYWAIT P0, [R0+URZ], R2 ;  /* 0x00000002000075a7 */ /* 0x0022a400080011ff */
[----:B--2---:R-:W-:Y:S05]  /*2830*/  @!P0 NANOSLEEP.SYNCS 0x989680 ;  /* 0x009896800000895d */ /* 0x004fea0003900000 */
[----:B------:R-:W2:Y:S02]  /*2840*/  @!P0 SYNCS.PHASECHK.TRANS64 P0, [R0+URZ], R2 ;  /* 0x00000002000085a7 */ /* 0x000ea400080010ff */
[----:B--2---:R-:W-:Y:S05]  /*2850*/  @P0 EXIT ;  /* 0x000000000000094d */ /* 0x004fea0003800000 */
[----:B------:R-:W-:Y:S05]  /*2860*/  BRA `(.L_x_42) ;  /* 0xfffffffc00ec7947 */ /* 0x000fea000383ffff */
.L_x_17:
[----:B------:R-:W-:-:S04]  /*2870*/  UISETP.NE.AND UP0, UPT, UR7, URZ, UPT ;  /* 0x000000ff0700728c */ /* 0x000fc8000bf05270 */
[----:B------:R-:W-:-:S09]  /*2880*/  UISETP.NE.OR UP0, UPT, UR12, 0x1, UP0 ;  /* 0x000000010c00788c */ /* 0x000fd20008705670 */
[----:B------:R-:W-:Y:S05]  /*2890*/  BRA.U UP0, `(.L_x_43) ;  /* 0x0000000500507547 */ /* 0x000fea000b800000 */
[----:B------:R-:W-:Y:S01]  /*28a0*/  HFMA2 R9, -RZ, RZ, 0, 0 ;  /* 0x00000000ff097431 */ /* 0x000fe200000001ff */
[----:B------:R-:W-:Y:S01]  /*28b0*/  ISETP.NE.AND P2, PT, R14, RZ, PT ;  /* 0x000000ff0e00720c */ /* 0x000fe20003f45270 */
[----:B------:R-:W-:Y:S01]  /*28c0*/  IMAD.MOV.U32 R10, RZ, RZ, 0x1 ;  /* 0x00000001ff0a7424 */ /* 0x000fe200078e00ff */
[----:B------:R-:W-:Y:S01]  /*28d0*/  MOV R4, RZ ;  /* 0x000000ff00047202 */ /* 0x000fe20000000f00 */
[----:B------:R-:W-:Y:S01]  /*28e0*/  IMAD.MOV.U32 R12, RZ, RZ, RZ ;  /* 0x000000ffff0c7224 */ /* 0x000fe200078e00ff */
[----:B------:R-:W-:Y:S01]  /*28f0*/  UMOV UR4, 0x400 ;  /* 0x0000040000047882 */ /* 0x000fe20000000000 */
[----:B------:R-:W-:Y:S01]  /*2900*/  IMAD.MOV.U32 R11, RZ, RZ, RZ ;  /* 0x000000ffff0b7224 */ /* 0x000fe200078e00ff */
[----:B------:R-:W-:Y:S01]  /*2910*/  ULEA UR7, UR7, UR4, 0x18 ;  /* 0x0000000407077291 */ /* 0x000fe2000f8ec0ff */
[----:B------:R-:W-:-:S11]  /*2920*/  UMOV UR6, URZ ;  /* 0x000000ff00067c82 */ /* 0x000fd60008000000 */
.L_x_47:
[----:B------:R-:W-:Y:S02]  /*2930*/  LEA R0, R4, UR7, 0x3 ;  /* 0x0000000704007c11 */ /* 0x000fe4000f8e18ff */
[----:B------:R-:W-:-:S03]  /*2940*/  SHF.L.U32 R2, R11, 0x1f, RZ ;  /* 0x0000001f0b027819 */ /* 0x000fc600000006ff */
[----:B------:R-:W-:Y:S01]  /*2950*/  VIADD R3, R0, 0xf0 ;  /* 0x000000f000037836 */ /* 0x000fe20000000000 */
[----:B------:R-:W2:Y:S02]  /*2960*/  SYNCS.PHASECHK.TRANS64.TRYWAIT P0, [R0+URZ+0xe0], R2 ;  /* 0x0000e002000075a7 */ /* 0x000ea400080011ff */
[----:B--2---:R-:W-:Y:S05]  /*2970*/  @!P0 BRA `(.L_x_44) ;  /* 0x00000084002c8947 */ /* 0x004fea0003800000 */
.L_x_129:
[----:B------:R-:W-:Y:S01]  /*2980*/  ULEA UR5, UR6, UR7, 0x3 ;  /* 0x0000000706057291 */ /* 0x000fe2000f8e18ff */
[----:B--2---:R-:W-:Y:S01]  /*2990*/  PRMT R0, RZ, 0x654, R3 ;  /* 0x00000654ff007816 */ /* 0x004fe20000000003 */
[----:B------:R-:W-:Y:S01]  /*29a0*/  @!P2 IMAD.MOV.U32 R5, RZ, RZ, 0x10 ;  /* 0x00000010ff05a424 */ /* 0x000fe200078e00ff */
[----:B------:R-:W-:Y:S01]  /*29b0*/  SHF.L.U32 R2, R10, 0x1f, RZ ;  /* 0x0000001f0a027819 */ /* 0x000fe200000006ff */
[----:B------:R-:W-:Y:S01]  /*29c0*/  UIADD3 UR4, UPT, UPT, UR5, 0xa0, URZ ;  /* 0x000000a005047890 */ /* 0x000fe2000fffe0ff */
[----:B------:R2:W-:Y:S04]  /*29d0*/  SYNCS.ARRIVE.TRANS64.RED.A1T0 RZ, [R0+URZ], RZ ;  /* 0x000000ff00ff79a7 */ /* 0x0005e800081004ff */
[----:B------:R-:W3:Y:S01]  /*29e0*/  SYNCS.PHASECHK.TRANS64.TRYWAIT P0, [UR5+0xb0], R2 ;  /* 0x0000b002ff0075a7 */ /* 0x000ee20008001105 */
[----:B--2---:R-:W-:-:S05]  /*29f0*/  IMAD.U32 R0, RZ, RZ, UR4 ;  /* 0x00000004ff007e24 */ /* 0x004fca000f8e00ff */
[----:B------:R-:W-:Y:S01]  /*2a00*/  PRMT R0, R14, 0x654, R0 ;  /* 0x000006540e007816 */ /* 0x000fe20000000000 */
[----:B---3--:R-:W-:Y:S06]  /*2a10*/  @!P0 BRA `(.L_x_45) ;  /* 0x0000008400188947 */ /* 0x008fec0003800000 */
.L_x_131:
[----:B------:R-:W-:Y:S01]  /*2a20*/  ULEA UR4, UR6, UR7, 0x4 ;  /* 0x0000000706047291 */ /* 0x000fe2000f8e20ff */
[----:B------:R-:W-:Y:S01]  /*2a30*/  SEL R13, R0, R13, !P2 ;  /* 0x0000000d000d7207 */ /* 0x000fe20005000000 */
[----:B------:R-:W-:Y:S01]  /*2a40*/  UIADD3 UR5, UPT, UPT, UR5, 0xa0, URZ ;  /* 0x000000a005057890 */ /* 0x000fe2000fffe0ff */
[----:B------:R-:W-:Y:S01]  /*2a50*/  LEA R0, R9, UR7, 0x3 ;  /* 0x0000000709007c11 */ /* 0x000fe2000f8e18ff */
[----:B------:R-:W-:Y:S01]  /*2a60*/  UIADD3 UR4, UPT, UPT, UR4, 0x110, URZ ;  /* 0x0000011004047890 */ /* 0x000fe2000fffe0ff */
[----:B--2---:R-:W-:Y:S01]  /*2a70*/  SHF.L.U32 R2, R12, 0x1f, RZ ;  /* 0x0000001f0c027819 */ /* 0x004fe200000006ff */
[----:B------:R2:W-:Y:S01]  /*2a80*/  @!P2 SYNCS.ARRIVE.TRANS64.RED RZ, [R13+URZ], R5 ;  /* 0x000000050dffa9a7 */ /* 0x0005e200080004ff */
[----:B------:R-:W-:Y:S01]  /*2a90*/  UIADD3 UR6, UPT, UPT, UR6, 0x1, URZ ;  /* 0x0000000106067890 */ /* 0x000fe2000fffe0ff */
[----:B------:R-:W-:-:S03]  /*2aa0*/  VIADD R8, R4, 0x1 ;  /* 0x0000000104087836 */ /* 0x000fc60000000000 */
[----:B------:R-:W-:Y:S02]  /*2ab0*/  UISETP.NE.AND UP0, UPT, UR6, 0x2, UPT ;  /* 0x000000020600788c */ /* 0x000fe4000bf05270 */
[----:B------:R-:W-:Y:S06]  /*2ac0*/  UGETNEXTWORKID.BROADCAST [UR4], [UR5] ;  /* 0x00000000040073ca */ /* 0x000fec0008000100 */
[----:B------:R-:W-:Y:S01]  /*2ad0*/  USEL UR4, URZ, 0x1, UP0 ;  /* 0x00000001ff047887 */ /* 0x000fe20008000000 */
[----:B------:R-:W-:Y:S01]  /*2ae0*/  ISETP.NE.AND P0, PT, R8, 0x2, PT ;  /* 0x000000020800780c */ /* 0x000fe20003f05270 */
[----:B------:R-:W-:Y:S01]  /*2af0*/  USEL UR6, UR6, URZ, UP0 ;  /* 0x000000ff06067287 */ /* 0x000fe20008000000 */
[----:B------:R-:W3:Y:S03]  /*2b00*/  SYNCS.PHASECHK.TRANS64.TRYWAIT P1, [R0+URZ+0xa0], R2 ;  /* 0x0000a002000075a7 */ /* 0x000ee600080211ff */
[----:B------:R-:W-:Y:S01]  /*2b10*/  LOP3.LUT R10, R10, UR4, RZ, 0x3c, !PT ;  /* 0x000000040a0a7c12 */ /* 0x000fe2000f8e3cff */
[----:B--23--:R-:W-:Y:S07]  /*2b20*/  @!P1 BRA `(.L_x_46) ;  /* 0x0000008000ec9947 */ /* 0x00cfee0003800000 */
.L_x_132:
[----:B--2---:R-:W-:Y:S01]  /*2b30*/  LEA R2, R9, UR7, 0x4 ;  /* 0x0000000709027c11 */ /* 0x004fe2000f8e20ff */
[----:B------:R-:W-:-:S04]  /*2b40*/  VIADD R0, R0, 0xb0 ;  /* 0x000000b000007836 */ /* 0x000fc80000000000 */
[----:B------:R2:W3:Y:S01]  /*2b50*/  LDS.128 R4, [R2+0x110] ;  /* 0x0001100002047984 */ /* 0x0004e20000000c00 */
[----:B------:R-:W-:Y:S01]  /*2b60*/  PRMT R0, RZ, 0x654, R0 ;  /* 0x00000654ff007816 */ /* 0x000fe20000000000 */
[----:B------:R-:W-:Y:S01]  /*2b70*/  @!PT LDS RZ, [RZ] ;  /* 0x00000000fffff984 */ /* 0x000fe20000000800 */
[----:B------:R-:W-:Y:S01]  /*2b80*/  @!PT LDS RZ, [RZ] ;  /* 0x00000000fffff984 */ /* 0x000fe20000000800 */
[----:B------:R-:W-:Y:S01]  /*2b90*/  @!PT LDS RZ, [RZ] ;  /* 0x00000000fffff984 */ /* 0x000fe20000000800 */
[----:B------:R-:W-:Y:S01]  /*2ba0*/  @!PT LDS RZ, [RZ] ;  /* 0x00000000fffff984 */ /* 0x000fe20000000800 */
[----:B------:R4:W-:Y:S06]  /*2bb0*/  MEMBAR.ALL.CTA ;  /* 0x0000000000007992 */ /* 0x0009ec0000008000 */
[----:B----4-:R-:W4:Y:S01]  /*2bc0*/  FENCE.VIEW.ASYNC.S ;  /* 0x00000000000073c6 */ /* 0x010f220000000000 */
[----:B--2---:R-:W-:-:S04]  /*2bd0*/  SEL R2, RZ, 0x1, P0 ;  /* 0x00000001ff027807 */ /* 0x004fc80000000000 */
[----:B------:R-:W-:Y:S01]  /*2be0*/  LOP3.LUT R11, R11, R2, RZ, 0x3c, !PT ;  /* 0x000000020b0b7212 */ /* 0x000fe200078e3cff */
[----:B----4-:R2:W-:Y:S01]  /*2bf0*/  SYNCS.ARRIVE.TRANS64.RED.A1T0 RZ, [R0+URZ], RZ ;  /* 0x000000ff00ff79a7 */ /* 0x0105e200081004ff */
[----:B---3--:R-:W-:Y:S02]  /*2c00*/  LOP3.LUT P3, RZ, R6, 0x1, RZ, 0xc0, !PT ;  /* 0x0000000106ff7812 */ /* 0x008fe4000786c0ff */
[----:B------:R-:W-:Y:S01]  /*2c10*/  SEL R4, R8, RZ, P0 ;  /* 0x000000ff08047207 */ /* 0x000fe20000000000 */
[----:B--2---:R-:W-:-:S05]  /*2c20*/  VIADD R0, R9, 0x1 ;  /* 0x0000000109007836 */ /* 0x004fca0000000000 */
[----:B------:R-:W-:-:S04]  /*2c30*/  ISETP.NE.AND P1, PT, R0, 0x2, PT ;  /* 0x000000020000780c */ /* 0x000fc80003f25270 */
[----:B------:R-:W-:Y:S02]  /*2c40*/  SEL R3, RZ, 0x1, P1 ;  /* 0x00000001ff037807 */ /* 0x000fe40000800000 */
[----:B------:R-:W-:Y:S02]  /*2c50*/  SEL R9, R0, RZ, P1 ;  /* 0x000000ff00097207 */ /* 0x000fe40000800000 */
[----:B------:R-:W-:Y:S01]  /*2c60*/  LOP3.LUT R12, R12, R3, RZ, 0x3c, !PT ;  /* 0x000000030c0c7212 */ /* 0x000fe200078e3cff */
[----:B------:R-:W-:Y:S06]  /*2c70*/  @P3 BRA `(.L_x_47) ;  /* 0xfffffffc002c3947 */ /* 0x000fec000383ffff */
[----:B------:R-:W-:Y:S01]  /*2c80*/  ULEA UR5, UR6, UR7, 0x3 ;  /* 0x0000000706057291 */ /* 0x000fe2000f8e18ff */
[----:B------:R-:W-:-:S08]  /*2c90*/  SHF.L.U32 R0, R10, 0x1f, RZ ;  /* 0x0000001f0a007819 */ /* 0x000fd000000006ff */
[----:B------:R-:W2:Y:S02]  /*2ca0*/  SYNCS.PHASECHK.TRANS64 P0, [UR5+0xb0], R0 ;  /* 0x0000b000ff0075a7 */ /* 0x000ea40008001005 */
[----:B--2---:R-:W-:Y:S05]  /*2cb0*/  @P0 BRA `(.L_x_48) ;  /* 0x0000000000080947 */ /* 0x004fea0003800000 */
[----:B------:R-:W2:Y:S02]  /*2cc0*/  SYNCS.PHASECHK.TRANS64.TRYWAIT P0, [UR5+0xb0], R0 ;  /* 0x0000b000ff0075a7 */ /* 0x000ea40008001105 */
[----:B--2---:R-:W-:Y:S05]  /*2cd0*/  @!P0 BRA `(.L_x_49) ;  /* 0x0000008000948947 */ /* 0x004fea0003800000 */
.L_x_48:
[----:B------:R-:W-:-:S04]  /*2ce0*/  UIADD3 UR4, UPT, UPT, UR6, 0x1, URZ ;  /* 0x0000000106047890 */ /* 0x000fc8000fffe0ff */
[----:B------:R-:W-:-:S04]  /*2cf0*/  UISETP.NE.AND UP0, UPT, UR4, 0x2, UPT ;  /* 0x000000020400788c */ /* 0x000fc8000bf05270 */
[----:B------:R-:W-:Y:S02]  /*2d00*/  USEL UR8, URZ, 0x1, UP0 ;  /* 0x00000001ff087887 */ /* 0x000fe40008000000 */
[----:B------:R-:W-:-:S04]  /*2d10*/  USEL UR4, UR4, URZ, UP0 ;  /* 0x000000ff04047287 */ /* 0x000fc80008000000 */
[----:B------:R-:W-:Y:S01]  /*2d20*/  ULEA UR4, UR4, UR7, 0x3 ;  /* 0x0000000704047291 */ /* 0x000fe2000f8e18ff */
[----:B--2---:R-:W-:-:S04]  /*2d30*/  LOP3.LUT R2, R10, UR8, RZ, 0x3c, !PT ;  /* 0x000000080a027c12 */ /* 0x004fc8000f8e3cff */
[----:B------:R-:W-:-:S04]  /*2d40*/  SHF.L.U32 R0, R2, 0x1f, RZ ;  /* 0x0000001f02007819 */ /* 0x000fc800000006ff */
[----:B------:R-:W2:Y:S02]  /*2d50*/  SYNCS.PHASECHK.TRANS64 P0, [UR4+0xb0], R0 ;  /* 0x0000b000ff0075a7 */ /* 0x000ea40008001004 */
[----:B-12---:R-:W-:Y:S05]  /*2d60*/  @P0 EXIT ;  /* 0x000000000000094d */ /* 0x006fea0003800000 */
[----:B------:R-:W-:Y:S02]  /*2d70*/  SHF.L.U32 R2, R2, 0x1f, RZ ;  /* 0x0000001f02027819 */ /* 0x000fe400000006ff */
[----:B------:R-:W-:-:S07]  /*2d80*/  MOV R0, UR4 ;  /* 0x0000000400007c02 */ /* 0x000fce0008000f00 */
.L_x_50:
[----:B-1----:R1:W2:Y:S02]  /*2d90*/  SYNCS.PHASECHK.TRANS64.TRYWAIT P0, [R0+URZ+0xb0], R2 ;  /* 0x0000b002000075a7 */ /* 0x0022a400080011ff */
[----:B--2---:R-:W-:Y:S05]  /*2da0*/  @!P0 NANOSLEEP.SYNCS 0x989680 ;  /* 0x009896800000895d */ /* 0x004fea0003900000 */
[----:B------:R-:W2:Y:S02]  /*2db0*/  @!P0 SYNCS.PHASECHK.TRANS64 P0, [R0+URZ+0xb0], R2 ;  /* 0x0000b002000085a7 */ /* 0x000ea400080010ff */
[----:B--2---:R-:W-:Y:S05]  /*2dc0*/  @P0 EXIT ;  /* 0x000000000000094d */ /* 0x004fea0003800000 */
[----:B------:R-:W-:Y:S05]  /*2dd0*/  BRA `(.L_x_50) ;  /* 0xfffffffc00ec7947 */ /* 0x000fea000383ffff */
.L_x_43:
[----:B------:R-:W-:-:S09]  /*2de0*/  UISETP.NE.AND UP0, UPT, UR12, URZ, UPT ;  /* 0x000000ff0c00728c */ /* 0x000fd2000bf05270 */
[----:B------:R-:W-:Y:S05]  /*2df0*/  BRA.U UP0, `(.L_x_51) ;  /* 0x0000000d00387547 */ /* 0x000fea000b800000 */
[----:B------:R-:W-:Y:S01]  /*2e00*/  UMOV UR4, 0x40 ;  /* 0x0000004000047882 */ /* 0x000fe20000000000 */
[----:B------:R-:W-:Y:S01]  /*2e10*/  NOP ;  /* 0x0000000000007918 */ /* 0x000fe20000000000 */
[----:B------:R-:W-:Y:S01]  /*2e20*/  ULEA UR4, UR7, UR4, 0x18 ;  /* 0x0000000407047291 */ /* 0x000fe2000f8ec0ff */
[----:B------:R-:W-:Y:S02]  /*2e30*/  UMOV UR5, 0x400 ;  /* 0x0000040000057882 */ /* 0x000fe40000000000 */
[----:B------:R-:W-:-:S06]  /*2e40*/  ULEA UR7, UR7, UR5, 0x18 ;  /* 0x0000000507077291 */ /* 0x000fcc000f8ec0ff */
[----:B------:R-:W2:Y:S02]  /*2e50*/  LDS.U8 R0, [UR4+0x1c] ;  /* 0x00001c04ff007984 */ /* 0x000ea40008000000 */
[----:B--2---:R-:W-:-:S13]  /*2e60*/  ISETP.NE.AND P0, PT, R0, RZ, PT ;  /* 0x000000ff0000720c */ /* 0x004fda0003f05270 */
[----:B------:R-:W-:Y:S05]  /*2e70*/  @P0 BRA `(.L_x_52) ;  /* 0x0000000000580947 */ /* 0x000fea0003800000 */
[----:B------:R-:W-:-:S13]  /*2e80*/  ELECT P0, URZ, PT ;  /* 0x0000000000ff782f */ /* 0x000fda0003800000 */
[----:B------:R-:W-:Y:S05]  /*2e90*/  @!P0 BRA `(.L_x_53) ;  /* 0x0000000000608947 */ /* 0x000fea0003800000 */
[----:B------:R-:W-:Y:S01]  /*2ea0*/  UMOV UR5, 0x10 ;  /* 0x0000001000057882 */ /* 0x000fe20000000000 */
[----:B------:R-:W-:Y:S01]  /*2eb0*/  HFMA2 R2, -RZ, RZ, 0, 5.9604644775390625e-08 ;  /* 0x00000001ff027431 */ /* 0x000fe200000001ff */
[----:B------:R-:W-:-:S03]  /*2ec0*/  MOV R3, 0xffff ;  /* 0x0000ffff00037802 */ /* 0x000fc60000000f00 */
[----:B------:R-:W-:Y:S04]  /*2ed0*/  DEPBAR.LE SB2, 0x36 ;  /* 0x0000ad800000791a */ /* 0x000fe80000000000 */
[----:B------:R-:W2:Y:S02]  /*2ee0*/  UTCATOMSWS.FIND_AND_SET.ALIGN UP0, UR5, UR5 ;  /* 0x00000005000575e3 */ /* 0x000ea40008000800 */
[----:B--2---:R-:W-:Y:S01]  /*2ef0*/  MOV R0, UR5 ;  /* 0x0000000500007c02 */ /* 0x004fe20008000f00 */
[----:B------:R-:W-:Y:S06]  /*2f00*/  BRA.U UP0, `(.L_x_54) ;  /* 0x0000000100187547 */ /* 0x000fec000b800000 */
.L_x_55:
[----:B------:R-:W-:Y:S05]  /*2f10*/  NANOSLEEP 0x64 ;  /* 0x000000640000795d */ /* 0x000fea0003800000 */
[----:B------:R-:W-:-:S05]  /*2f20*/  UMOV UR5, 0x10 ;  /* 0x0000001000057882 */ /* 0x000fca0000000000 */
[----:B------:R-:W-:Y:S04]  /*2f30*/  DEPBAR.LE SB2, 0x36 ;  /* 0x0000ad800000791a */ /* 0x000fe80000000000 */
[----:B------:R-:W2:Y:S02]  /*2f40*/  UTCATOMSWS.FIND_AND_SET.ALIGN UP0, UR5, UR5 ;  /* 0x00000005000575e3 */ /* 0x000ea40008000800 */
[----:B--2---:R-:W-:Y:S01]  /*2f50*/  MOV R0, UR5 ;  /* 0x0000000500007c02 */ /* 0x004fe20008000f00 */
[----:B------:R-:W-:Y:S05]  /*2f60*/  BRA.U !UP0, `(.L_x_55) ;  /* 0xfffffffd08e87547 */ /* 0x000fea000b83ffff */
.L_x_54:
[-C--:B------:R-:W-:Y:S02]  /*2f70*/  SHF.L.U32 R3, R3, R0.reuse, RZ ;  /* 0x0000000003037219 */ /* 0x080fe400000006ff */
[----:B------:R-:W-:Y:S01]  /*2f80*/  SHF.L.U32 R2, R2, R0, RZ ;  /* 0x0000000002027219 */ /* 0x000fe200000006ff */
[----:B------:R-:W-:Y:S02]  /*2f90*/  IMAD.SHL.U32 R0, R0, 0x20, RZ ;  /* 0x0000002000007824 */ /* 0x000fe400078e00ff */
[----:B------:R2:W-:Y:S04]  /*2fa0*/  ATOMS.OR RZ, [UR4+0x14], R3 ;  /* 0x00001403ffff798c */ /* 0x0005e8000b000004 */
[----:B------:R2:W-:Y:S04]  /*2fb0*/  ATOMS.OR RZ, [UR4+0x18], R2 ;  /* 0x00001802ffff798c */ /* 0x0005e8000b000004 */
[----:B------:R2:W-:Y:S01]  /*2fc0*/  STS [UR7+0x130], R0 ;  /* 0x00013000ff007988 */ /* 0x0005e20008000807 */
[----:B------:R-:W-:Y:S05]  /*2fd0*/  BRA `(.L_x_53) ;  /* 0x0000000000107947 */ /* 0x000fea0003800000 */
.L_x_52:
[----:B------:R-:W-:Y:S02]  /*2fe0*/  MOV R0, 0xffffffff ;  /* 0xffffffff00007802 */ /* 0x000fe40000000f00 */
[----:B------:R-:W-:-:S03]  /*2ff0*/  MOV R2, 0x3020 ;  /* 0x0000302000027802 */ /* 0x000fc60000000f00 */
[----:B------:R2:W-:Y:S04]  /*3000*/  STS [UR7+0x130], R0 ;  /* 0x00013000ff007988 */ /* 0x0005e80008000807 */
[----:B-12--5:R-:W-:Y:S05]  /*3010*/  CALL.REL.NOINC `($__internal_1_$__cuda_sm10x_tcgen05_guardrail_trap_phase_invalid_during_alloc) ;  /* 0x0000008000f87944 */ /* 0x026fea0003c00000 */
.L_x_53:
[----:B------:R-:W-:Y:S05]  /*3020*/  WARPSYNC.ALL ;  /* 0x0000000000007948 */ /* 0x000fea0003800000 */
[----:B------:R-:W3:Y:S01]  /*3030*/  S2UR UR9, SR_CgaCtaId ;  /* 0x00000000000979c3 */ /* 0x000ee20000008800 */
[----:B------:R-:W-:Y:S01]  /*3040*/  UMOV UR4, 0x400 ;  /* 0x0000040000047882 */ /* 0x000fe20000000000 */
[----:B------:R-:W-:-:S06]  /*3050*/  NOP ;  /* 0x0000000000007918 */ /* 0x000fcc0000000000 */
[----:B------:R-:W-:Y:S06]  /*3060*/  BAR.ARV 0x6, 0xa0 ;  /* 0x0182800000007b1d */ /* 0x000fec0000002000 */
[----:B------:R-:W4:Y:S01]  /*3070*/  LDCU UR5, c[0x0][0x38c] ;  /* 0x00007180ff0577ac */ /* 0x000f220008000800 */
[----:B------:R-:W-:Y:S02]  /*3080*/  HFMA2 R12, -RZ, RZ, 0, 0 ;  /* 0x00000000ff0c7431 */ /* 0x000fe400000001ff */
[----:B------:R-:W-:Y:S02]  /*3090*/  IMAD.MOV.U32 R7, RZ, RZ, 0x1 ;  /* 0x00000001ff077424 */ /* 0x000fe400078e00ff */
[----:B--2---:R-:W-:Y:S01]  /*30a0*/  IMAD.MOV.U32 R2, RZ, RZ, RZ ;  /* 0x000000ffff027224 */ /* 0x004fe200078e00ff */
[----:B------:R-:W-:Y:S01]  /*30b0*/  UMOV UR12, URZ ;  /* 0x000000ff000c7c82 */ /* 0x000fe20008000000 */
[----:B------:R-:W-:Y:S01]  /*30c0*/  UMOV UR11, URZ ;  /* 0x000000ff000b7c82 */ /* 0x000fe20008000000 */
[----:B------:R-:W-:Y:S01]  /*30d0*/  UMOV UR22, 0x0 ;  /* 0x0000000000167882 */ /* 0x000fe20000000000 */
[----:B------:R-:W-:Y:S01]  /*30e0*/  UMOV UR23, 0x82c0490 ;  /* 0x082c049000177882 */ /* 0x000fe20000000000 */
[----:B------:R-:W-:Y:S01]  /*30f0*/  UMOV UR20, 0x0 ;  /* 0x0000000000147882 */ /* 0x000fe20000000000 */
[----:B---3--:R-:W-:Y:S01]  /*3100*/  ULEA UR9, UR9, UR4, 0x18 ;  /* 0x0000000409097291 */ /* 0x008fe2000f8ec0ff */
[----:B------:R-:W2:Y:S03]  /*3110*/  LDCU UR4, c[0x0][0x38c] ;  /* 0x00007180ff0477ac */ /* 0x000ea60008000800 */
[----:B------:R-:W-:-:S02]  /*3120*/  UIADD3 UR10, UPT, UPT, UR9, 0x16300, URZ ;  /* 0x00016300090a7890 */ /* 0x000fc4000fffe0ff */
[----:B----4-:R-:W-:-:S03]  /*3130*/  UISETP.GE.AND UP4, UPT, UR5, 0x1, UPT ;  /* 0x000000010500788c */ /* 0x010fc6000bf86270 */
[----:B------:R-:W1:Y:S01]  /*3140*/  LDS R0, [UR9+0x130] ;  /* 0x00013009ff007984 */ /* 0x000e620008000800 */
[----:B------:R-:W-:Y:S01]  /*3150*/  USHF.R.U32.HI UR10, URZ, 0x4, UR10 ;  /* 0x00000004ff0a7899 */ /* 0x000fe2000801160a */
[----:B------:R-:W-:-:S03]  /*3160*/  UMOV UR21, 0x82c0490 ;  /* 0x082c049000157882 */ /* 0x000fc60000000000 */
[----:B------:R-:W-:-:S04]  /*3170*/  ULOP3.LUT UR10, UR10, 0x3fff, URZ, 0xc0, !UPT ;  /* 0x00003fff0a0a7892 */ /* 0x000fc8000f8ec0ff */
[----:B------:R-:W-:Y:S02]  /*3180*/  ULOP3.LUT UR10, UR10, 0x10000, URZ, 0xfc, !UPT ;  /* 0x000100000a0a7892 */ /* 0x000fe4000f8efcff */
[----:B--2---:R-:W-:-:S04]  /*3190*/  UIADD3 UR4, UPT, UPT, UR4, 0x1f, URZ ;  /* 0x0000001f04047890 */ /* 0x004fc8000fffe0ff */
[----:B------:R-:W-:-:S04]  /*31a0*/  USHF.R.S32.HI UR8, URZ, 0x1f, UR4 ;  /* 0x0000001fff087899 */ /* 0x000fc80008011404 */
[----:B------:R-:W-:Y:S02]  /*31b0*/  ULEA.HI UR8, UR8, UR4, URZ, 0x5 ;  /* 0x0000000408087291 */ /* 0x000fe4000f8f28ff */
[----:B------:R-:W-:Y:S02]  /*31c0*/  UIADD3 UR4, UPT, UPT, UR9, 0x24300, URZ ;  /* 0x0002430009047890 */ /* 0x000fe4000fffe0ff */
[----:B------:R-:W-:Y:S02]  /*31d0*/  USHF.R.S32.HI UR8, URZ, 0x5, UR8 ;  /* 0x00000005ff087899 */ /* 0x000fe40008011408 */
[----:B------:R-:W-:Y:S02]  /*31e0*/  USHF.R.U32.HI UR4, URZ, 0x4, UR4 ;  /* 0x00000004ff047899 */ /* 0x000fe40008011604 */
[----:B------:R-:W-:Y:S02]  /*31f0*/  UISETP.LT.AND UP0, UPT, UR8, 0x1, UPT ;  /* 0x000000010800788c */ /* 0x000fe4000bf01270 */
[----:B------:R-:W-:-:S02]  /*3200*/  ULOP3.LUT UR4, UR4, 0x3fff, URZ, 0xc0, !UPT ;  /* 0x00003fff04047892 */ /* 0x000fc4000f8ec0ff */
[----:B------:R-:W-:Y:S02]  /*3210*/  USEL UR16, UR8, 0x1, !UP0 ;  /* 0x0000000108107887 */ /* 0x000fe4000c000000 */
[----:B------:R-:W-:Y:S02]  /*3220*/  ULOP3.LUT UR4, UR4, 0x10000, URZ, 0xfc, !UPT ;  /* 0x0001000004047892 */ /* 0x000fe4000f8efcff */
[----:B------:R-:W-:Y:S01]  /*3230*/  UIADD3 UR16, UPT, UPT, -UR16, URZ, URZ ;  /* 0x000000ff10107290 */ /* 0x000fe2000fffe1ff */
[----:B-1----:R-:W-:Y:S02]  /*3240*/  R2UR UR13, R0 ;  /* 0x00000000000d72ca */ /* 0x002fe400000e0000 */
[----:B------:R-:W-:-:S13]  /*3250*/  MOV R0, RZ ;  /* 0x000000ff00007202 */ /* 0x000fda0000000f00 */
.L_x_62:
[----:B------:R-:W-:Y:S02]  /*3260*/  LEA R3, R2, UR9, 0x3 ;  /* 0x0000000902037c11 */ /* 0x000fe4000f8e18ff */
[----:B------:R-:W-:Y:S02]  /*3270*/  SHF.L.U32 R4, R12, 0x1f, RZ ;  /* 0x0000001f0c047819 */ /* 0x000fe400000006ff */
[----:B------:R-:W-:Y:S01]  /*3280*/  PLOP3.LUT P0, PT, PT, PT, UP4, 0x80, 0x8 ;  /* 0x000000000008781c */ /* 0x000fe20003f0f048 */
[----:B------:R-:W-:Y:S01]  /*3290*/  VIADD R5, R3, 0xb0 ;  /* 0x000000b003057836 */ /* 0x000fe20000000000 */
[----:B-1----:R-:W1:Y:S02]  /*32a0*/  SYNCS.PHASECHK.TRANS64.TRYWAIT P1, [R3+URZ+0xa0], R4 ;  /* 0x0000a004030075a7 */ /* 0x002e6400080211ff */
[----:B-1----:R-:W-:Y:S09]  /*32b0*/  @!P1 BRA `(.L_x_56) ;  /* 0x0000007c00349947 */ /* 0x002ff20003800000 */
.L_x_134:
[----:B------:R-:W-:Y:S01]  /*32c0*/  LEA R6, R2, UR9, 0x4 ;  /* 0x0000000902067c11 */ /* 0x000fe2000f8e20ff */
[----:B------:R-:W-:Y:S01]  /*32d0*/  @UP4 ULEA UR5, UR11, UR9, 0x3 ;  /* 0x000000090b054291 */ /* 0x000fe2000f8e18ff */
[----:B------:R-:W-:Y:S01]  /*32e0*/  PLOP3.LUT P1, PT, PT, PT, PT, 0x80, 0x8 ;  /* 0x000000000008781c */ /* 0x000fe20003f2f070 */
[----:B------:R-:W-:Y:S01]  /*32f0*/  ULEA UR14, UR12, UR9, 0x3 ;  /* 0x000000090c0e7291 */ /* 0x000fe2000f8e18ff */
[----:B------:R-:W-:Y:S01]  /*3300*/  PRMT R5, RZ, 0x654, R5 ;  /* 0x00000654ff057816 */ /* 0x000fe20000000005 */
[----:B------:R2:W3:Y:S01]  /*3310*/  LDS.128 R8, [R6+0x110] ;  /* 0x0001100006087984 */ /* 0x0004e20000000c00 */
[----:B-1----:R-:W-:Y:S01]  /*3320*/  @P0 SHF.L.U32 R4, R0, 0x1f, RZ ;  /* 0x0000001f00040819 */ /* 0x002fe200000006ff */
[----:B------:R-:W-:Y:S01]  /*3330*/  UIMAD UR15, UR12, 0xb0, UR13 ;  /* 0x000000b00c0f78a4 */ /* 0x000fe2000f8e020d */
[----:B------:R-:W-:Y:S01]  /*3340*/  SHF.L.U32 R3, R7, 0x1f, RZ ;  /* 0x0000001f07037819 */ /* 0x000fe200000006ff */
[----:B------:R-:W-:Y:S01]  /*3350*/  @!PT LDS RZ, [RZ] ;  /* 0x00000000fffff984 */ /* 0x000fe20000000800 */
[----:B------:R-:W-:Y:S01]  /*3360*/  @!PT LDS RZ, [RZ] ;  /* 0x00000000fffff984 */ /* 0x000fe20000000800 */
[----:B------:R-:W-:Y:S01]  /*3370*/  @!PT LDS RZ, [RZ] ;  /* 0x00000000fffff984 */ /* 0x000fe20000000800 */
[----:B------:R-:W-:Y:S01]  /*3380*/  @!PT LDS RZ, [RZ] ;  /* 0x00000000fffff984 */ /* 0x000fe20000000800 */
[----:B------:R1:W-:Y:S06]  /*3390*/  MEMBAR.ALL.CTA ;  /* 0x0000000000007992 */ /* 0x0003ec0000008000 */
[----:B-1----:R-:W1:Y:S02]  /*33a0*/  FENCE.VIEW.ASYNC.S ;  /* 0x00000000000073c6 */ /* 0x002e640000000000 */
[----:B-1----:R2:W-:Y:S01]  /*33b0*/  SYNCS.ARRIVE.TRANS64.RED.A1T0 RZ, [R5+URZ], RZ ;  /* 0x000000ff05ff79a7 */ /* 0x0025e200081004ff */
[----:B------:R2:W1:Y:S01]  /*33c0*/  @P0 SYNCS.PHASECHK.TRANS64.TRYWAIT P1, [UR5], R4 ;  /* 0x00000004ff0005a7 */ /* 0x0004620008021105 */
[----:B------:R-:W4:Y:S02]  /*33d0*/  SYNCS.PHASECHK.TRANS64.TRYWAIT P0, [UR14+0xd0], R3 ;  /* 0x0000d003ff0075a7 */ /* 0x000f24000800110e */
[----:B-1234-:R-:W-:Y:S05]  /*33e0*/  @!P0 BRA `(.L_x_57) ;  /* 0x0000007800fc8947 */ /* 0x01efea0003800000 */
.L_x_136:
[----:B-1----:R-:W-:Y:S01]  /*33f0*/  IADD3 R4, PT, PT, R2, 0x1, RZ ;  /* 0x0000000102047810 */ /* 0x002fe20007ffe0ff */
[----:B------:R-:W-:Y:S06]  /*3400*/  BRA.U !UP4, `(.L_x_58) ;  /* 0x000000010c987547 */ /* 0x000fec000b800000 */
[----:B------:R-:W-:Y:S01]  /*3410*/  UPLOP3.LUT UP2, UPT, UPT, UPT, UPT, 0x40, 0x4 ;  /* 0x000000000004789c */ /* 0x000fe20003f4e870 */
[----:B------:R-:W-:Y:S01]  /*3420*/  UMOV UR18, UR16 ;  /* 0x0000001000127c82 */ /* 0x000fe20008000000 */
[----:B------:R-:W-:Y:S01]  /*3430*/  UMOV UR17, UR8 ;  /* 0x0000000800117c82 */ /* 0x000fe20008000000 */
[----:B------:R-:W-:-:S08]  /*3440*/  UMOV UR5, UR11 ;  /* 0x0000000b00057c82 */ /* 0x000fd00008000000 */
.L_x_61:
[----:B------:R-:W-:Y:S02]  /*3450*/  UIADD3 UR18, UPT, UPT, UR18, 0x1, URZ ;  /* 0x0000000112127890 */ /* 0x000fe4000fffe0ff */
[----:B-1----:R-:W-:Y:S02]  /*3460*/  ULEA UR7, UR5, UR9, 0x3 ;  /* 0x0000000905077291 */ /* 0x002fe4000f8e18ff */
[----:B------:R-:W-:Y:S01]  /*3470*/  UISETP.NE.AND UP3, UPT, UR18, URZ, UPT ;  /* 0x000000ff1200728c */ /* 0x000fe2000bf65270 */
[----:B--2---:R-:W-:Y:S10]  /*3480*/  @P1 BRA `(.L_x_59) ;  /* 0x00000000000c1947 */ /* 0x004ff40003800000 */
[----:B------:R-:W-:Y:S04]  /*3490*/  SHF.L.U32 R2, R0, 0x1f, RZ ;  /* 0x0000001f00027819 */ /* 0x000fe800000006ff */
[----:B------:R-:W1:Y:S02]  /*34a0*/  SYNCS.PHASECHK.TRANS64.TRYWAIT P0, [UR7], R2 ;  /* 0x00000002ff0075a7 */ /* 0x000e640008001107 */
[----:B-1----:R-:W-:Y:S05]  /*34b0*/  @!P0 BRA `(.L_x_60) ;  /* 0x0000007800e08947 */ /* 0x002fea0003800000 */
.L_x_59:
[----:B------:R-:W-:Y:S01]  /*34c0*/  UISETP.NE.AND UP0, UPT, UR17, 0x1, UPT ;  /* 0x000000011100788c */ /* 0x000fe2000bf05270 */
[----:B------:R-:W-:Y:S01]  /*34d0*/  PLOP3.LUT P1, PT, PT, PT, PT, 0x80, 0x8 ;  /* 0x000000000008781c */ /* 0x000fe20003f2f070 */
[----:B------:R-:W-:Y:S02]  /*34e0*/  UIADD3 UR11, UPT, UPT, UR5, 0x1, URZ ;  /* 0x00000001050b7890 */ /* 0x000fe4000fffe0ff */
[----:B------:R-:W-:Y:S02]  /*34f0*/  ULEA UR24, UR5, UR10, 0x9 ;  /* 0x0000000a05187291 */ /* 0x000fe4000f8e48ff */
[----:B------:R-:W-:Y:S01]  /*3500*/  UISETP.NE.AND UP1, UPT, UR11, 0x7, UPT ;  /* 0x000000070b00788c */ /* 0x000fe2000bf25270 */
[----:B------:R-:W-:Y:S01]  /*3510*/  PLOP3.LUT P0, PT, PT, PT, UP0, 0x80, 0x8 ;  /* 0x000000000008781c */ /* 0x000fe20003f0f008 */
[----:B------:R-:W-:Y:S02]  /*3520*/  UIADD3 UR26, UPT, UPT, UR24, 0x2, URZ ;  /* 0x00000002181a7890 */ /* 0x000fe4000fffe0ff */
[----:B------:R-:W-:Y:S02]  /*3530*/  USEL UR19, URZ, 0x1, UP1 ;  /* 0x00000001ff137887 */ /* 0x000fe40008800000 */
[----:B------:R-:W-:Y:S02]  /*3540*/  USEL UR11, UR11, URZ, UP1 ;  /* 0x000000ff0b0b7287 */ /* 0x000fe40008800000 */
[----:B------:R-:W-:Y:S02]  /*3550*/  UIADD3 UR17, UPT, UPT, UR17, -0x1, URZ ;  /* 0xffffffff11117890 */ /* 0x000fe4000fffe0ff */
[----:B------:R-:W-:Y:S01]  /*3560*/  @UP0 ULEA UR6, UR11, UR9, 0x3 ;  /* 0x000000090b060291 */ /* 0x000fe2000f8e18ff */
[----:B------:R-:W-:Y:S01]  /*3570*/  LOP3.LUT R0, R0, UR19, RZ, 0x3c, !PT ;  /* 0x0000001300007c12 */ /* 0x000fe2000f8e3cff */
[----:B------:R-:W-:Y:S01]  /*3580*/  UIADD3 UR19, UPT, UPT, UR7, 0x38, URZ ;  /* 0x0000003807137890 */ /* 0x000fe2000fffe0ff */
[----:B------:R-:W-:Y:S02]  /*3590*/  UMOV UR25, 0x80004020 ;  /* 0x8000402000197882 */ /* 0x000fe40000000000 */
[----:B-1----:R-:W-:Y:S01]  /*35a0*/  @P0 SHF.L.U32 R2, R0, 0x1f, RZ ;  /* 0x0000001f00020819 */ /* 0x002fe200000006ff */
[----:B------:R-:W-:Y:S01]  /*35b0*/  UMOV UR7, 0x80004020 ;  /* 0x8000402000077882 */ /* 0x000fe20000000000 */
[----:B------:R-:W-:Y:S01]  /*35c0*/  UMOV UR29, 0x80004020 ;  /* 0x80004020001d7882 */ /* 0x000fe20000000000 */
[----:B------:R-:W-:Y:S01]  /*35d0*/  UMOV UR27, 0x80004020 ;  /* 0x80004020001b7882 */ /* 0x000fe20000000000 */
[----:B------:R1:W2:Y:S01]  /*35e0*/  @P0 SYNCS.PHASECHK.TRANS64.TRYWAIT P1, [UR6], R2 ;  /* 0x00000002ff0005a7 */ /* 0x0002a20008021106 */
[----:B------:R-:W-:Y:S03]  /*35f0*/  UIMAD UR6, UR5, 0x2c0, UR4 ;  /* 0x000002c0050678a4 */ /* 0x000fe6000f8e0204 */
[----:B------:R-:W-:Y:S01]  /*3600*/  UMOV UR5, UR11 ;  /* 0x0000000b00057c82 */ /* 0x000fe20008000000 */
[----:B------:R-:W-:Y:S05]  /*3610*/  UIADD3 UR28, UPT, UPT, UR6, 0x2, URZ ;  /* 0x00000002061c7890 */ /* 0x000fea000fffe0ff */
[----:B------:R1:W-:Y:S01]  /*3620*/  UTCHMMA gdesc[UR24], gdesc[UR6], tmem[UR15], tmem[UR22], idesc[UR23], UP2 ;  /* 0x00ff1606180075ea */ /* 0x0003e2000900000f */
[----:B------:R-:W-:Y:S03]  /*3630*/  UPLOP3.LUT UP2, UPT, UPT, UPT, UPT, 0x80, 0x8 ;  /* 0x000000000008789c */ /* 0x000fe60003f4f070 */
[----:B------:R1:W-:Y:S01]  /*3640*/  UTCHMMA gdesc[UR26], gdesc[UR28], tmem[UR15], tmem[UR20], idesc[UR21], UPT ;  /* 0x00ff141c1a0075ea */ /* 0x0003e2000b80000f */
[----:B------:R1:W-:Y:S01]  /*3650*/  UTCBAR [UR19], URZ ;  /* 0x000000ff130073e9 */ /* 0x0003e200080000ff */
[----:B------:R-:W-:Y:S06]  /*3660*/  BRA.U UP3, `(.L_x_61) ;  /* 0xfffffffd03787547 */ /* 0x000fec000b83ffff */
.L_x_58:
[----:B------:R-:W-:Y:S01]  /*3670*/  UIADD3 UR12, UPT, UPT, UR12, 0x1, URZ ;  /* 0x000000010c0c7890 */ /* 0x000fe2000fffe0ff */
[----:B------:R-:W-:Y:S01]  /*3680*/  LOP3.LUT P0, RZ, R10, 0x1, RZ, 0xc0, !PT ;  /* 0x000000010aff7812 */ /* 0x000fe2000780c0ff */
[----:B------:R-:W-:Y:S01]  /*3690*/  UIADD3 UR14, UPT, UPT, UR14, 0xc0, URZ ;  /* 0x000000c00e0e7890 */ /* 0x000fe2000fffe0ff */
[----:B--2---:R-:W-:Y:S01]  /*36a0*/  ISETP.NE.AND P1, PT, R4, 0x2, PT ;  /* 0x000000020400780c */ /* 0x004fe20003f25270 */
[----:B------:R-:W-:-:S03]  /*36b0*/  UISETP.NE.AND UP0, UPT, UR12, 0x2, UPT ;  /* 0x000000020c00788c */ /* 0x000fc6000bf05270 */
[----:B-1----:R-:W-:Y:S01]  /*36c0*/  SEL R2, RZ, 0x1, P1 ;  /* 0x00000001ff027807 */ /* 0x002fe20000800000 */
[----:B------:R-:W-:Y:S02]  /*36d0*/  USEL UR5, URZ, 0x1, UP0 ;  /* 0x00000001ff057887 */ /* 0x000fe40008000000 */
[----:B------:R-:W-:Y:S01]  /*36e0*/  USEL UR12, UR12, URZ, UP0 ;  /* 0x000000ff0c0c7287 */ /* 0x000fe20008000000 */
[----:B------:R1:W-:Y:S01]  /*36f0*/  UTCBAR [UR14], URZ ;  /* 0x000000ff0e0073e9 */ /* 0x0003e200080000ff */
[----:B------:R-:W-:Y:S02]  /*3700*/  LOP3.LUT R12, R12, R2, RZ, 0x3c, !PT ;  /* 0x000000020c0c7212 */ /* 0x000fe400078e3cff */
[----:B------:R-:W-:Y:S02]  /*3710*/  LOP3.LUT R7, R7, UR5, RZ, 0x3c, !PT ;  /* 0x0000000507077c12 */ /* 0x000fe4000f8e3cff */
[----:B------:R-:W-:Y:S01]  /*3720*/  SEL R2, R4, RZ, P1 ;  /* 0x000000ff04027207 */ /* 0x000fe20000800000 */
[----:B------:R-:W-:Y:S06]  /*3730*/  @P0 BRA `(.L_x_62) ;  /* 0xfffffff800c80947 */ /* 0x000fec000383ffff */
[----:B------:R-:W2:Y:S01]  /*3740*/  S2UR UR4, SR_CgaCtaId ;  /* 0x00000000000479c3 */ /* 0x000ea20000008800 */
[----:B------:R-:W-:Y:S01]  /*3750*/  ELECT P0, URZ, PT ;  /* 0x0000000000ff782f */ /* 0x000fe20003800000 */
[----:B------:R-:W-:Y:S01]  /*3760*/  IMAD.MOV.U32 R2, RZ, RZ, 0x1 ;  /* 0x00000001ff027424 */ /* 0x000fe200078e00ff */
[----:B------:R-:W-:Y:S01]  /*3770*/  UIADD3 UR9, UPT, UPT, UR9, 0xd0, URZ ;  /* 0x000000d009097890 */ /* 0x000fe2000fffe0ff */
[----:B------:R-:W-:Y:S01]  /*3780*/  SHF.L.U32 R0, R7, 0x1f, RZ ;  /* 0x0000001f07007819 */ /* 0x000fe200000006ff */
[----:B------:R-:W-:-:S03]  /*3790*/  UMOV UR5, 0x40 ;  /* 0x0000004000057882 */ /* 0x000fc60000000000 */
[----:B------:R-:W-:Y:S01]  /*37a0*/  UVIRTCOUNT.DEALLOC.SMPOOL 0x80 ;  /* 0x000000800000784c */ /* 0x000fe20000000000 */
[----:B--2---:R-:W-:Y:S02]  /*37b0*/  ULEA UR4, UR4, UR5, 0x18 ;  /* 0x0000000504047291 */ /* 0x004fe4000f8ec0ff */
[----:B------:R-:W-:-:S07]  /*37c0*/  ULEA UR5, UR12, UR9, 0x3 ;  /* 0x000000090c057291 */ /* 0x000fce000f8e18ff */
[----:B------:R2:W-:Y:S02]  /*37d0*/  @P0 STS.U8 [UR4+0x1c], R2 ;  /* 0x00001c02ff000988 */ /* 0x0005e40008000004 */
[----:B------:R-:W3:Y:S02]  /*37e0*/  SYNCS.PHASECHK.TRANS64.TRYWAIT P0, [UR5], R0 ;  /* 0x00000000ff0075a7 */ /* 0x000ee40008001105 */
[----:B--23--:R-:W-:Y:S05]  /*37f0*/  @!P0 BRA `(.L_x_63) ;  /* 0x0000007800288947 */ /* 0x00cfea0003800000 */
.L_x_139:
[----:B------:R-:W-:-:S04]  /*3800*/  UIADD3 UR6, UPT, UPT, UR12, 0x1, URZ ;  /* 0x000000010c067890 */ /* 0x000fc8000fffe0ff */
[----:B------:R-:W-:-:S04]  /*3810*/  UISETP.NE.AND UP0, UPT, UR6, 0x2, UPT ;  /* 0x000000020600788c */ /* 0x000fc8000bf05270 */
[----:B------:R-:W-:Y:S02]  /*3820*/  USEL UR5, URZ, 0x1, UP0 ;  /* 0x00000001ff057887 */ /* 0x000fe40008000000 */
[----:B------:R-:W-:-:S04]  /*3830*/  USEL UR6, UR6, URZ, UP0 ;  /* 0x000000ff06067287 */ /* 0x000fc80008000000 */
[----:B------:R-:W-:Y:S01]  /*3840*/  ULEA UR6, UR6, UR9, 0x3 ;  /* 0x0000000906067291 */ /* 0x000fe2000f8e18ff */
[----:B--2---:R-:W-:-:S04]  /*3850*/  LOP3.LUT R0, R7, UR5, RZ, 0x3c, !PT ;  /* 0x0000000507007c12 */ /* 0x004fc8000f8e3cff */
[----:B------:R-:W-:-:S04]  /*3860*/  SHF.L.U32 R0, R0, 0x1f, RZ ;  /* 0x0000001f00007819 */ /* 0x000fc800000006ff */
[----:B------:R-:W2:Y:S02]  /*3870*/  SYNCS.PHASECHK.TRANS64.TRYWAIT P0, [UR6], R0 ;  /* 0x00000000ff0075a7 */ /* 0x000ea40008001106 */
[----:B--2---:R-:W-:Y:S05]  /*3880*/  @!P0 BRA `(.L_x_64) ;  /* 0x00000078001c8947 */ /* 0x004fea0003800000 */
.L_x_141:
[----:B------:R-:W-:Y:S01]  /*3890*/  NOP ;  /* 0x0000000000007918 */ /* 0x000fe20000000000 */
[----:B--2---:R-:W2:Y:S01]  /*38a0*/  LDS R0, [UR4+0x14] ;  /* 0x00001404ff007984 */ /* 0x004ea20008000800 */
[----:B------:R-:W-:Y:S01]  /*38b0*/  ULOP3.LUT UR6, UR13, 0xffff, URZ, 0xc0, !UPT ;  /* 0x0000ffff0d067892 */ /* 0x000fe2000f8ec0ff */
[----:B------:R-:W-:Y:S01]  /*38c0*/  UMOV UR8, 0xffff ;  /* 0x0000ffff00087882 */ /* 0x000fe20000000000 */
[----:B------:R-:W-:Y:S02]  /*38d0*/  UMOV UR5, 0x1 ;  /* 0x0000000100057882 */ /* 0x000fe40000000000 */
[----:B------:R-:W-:-:S04]  /*38e0*/  USHF.R.U32.HI UR6, URZ, 0x5, UR6 ;  /* 0x00000005ff067899 */ /* 0x000fc80008011606 */
[----:B------:R-:W-:Y:S02]  /*38f0*/  USHF.L.U32 UR8, UR8, UR6, URZ ;  /* 0x0000000608087299 */ /* 0x000fe400080006ff */
[----:B------:R-:W-:-:S04]  /*3900*/  USHF.L.U32 UR5, UR5, UR6, URZ ;  /* 0x0000000605057299 */ /* 0x000fc800080006ff */
[----:B--2---:R-:W-:-:S04]  /*3910*/  LOP3.LUT R0, R0, UR8, RZ, 0xc0, !PT ;  /* 0x0000000800007c12 */ /* 0x004fc8000f8ec0ff */
[----:B------:R-:W-:-:S13]  /*3920*/  ISETP.NE.AND P0, PT, R0, UR8, PT ;  /* 0x0000000800007c0c */ /* 0x000fda000bf05270 */
[----:B------:R-:W-:Y:S05]  /*3930*/  @P0 BRA `(.L_x_65) ;  /* 0x0000000000580947 */ /* 0x000fea0003800000 */
[----:B------:R-:W2:Y:S02]  /*3940*/  LDS R0, [UR4+0x18] ;  /* 0x00001804ff007984 */ /* 0x000ea40008000800 */
[----:B--2---:R-:W-:-:S04]  /*3950*/  LOP3.LUT R0, R0, UR5, RZ, 0xc0, !PT ;  /* 0x0000000500007c12 */ /* 0x004fc8000f8ec0ff */
[----:B------:R-:W-:-:S13]  /*3960*/  ISETP.NE.AND P0, PT, R0, UR5, PT ;  /* 0x0000000500007c0c */ /* 0x000fda000bf05270 */
[----:B------:R-:W-:Y:S05]  /*3970*/  @P0 BRA `(.L_x_66) ;  /* 0x00000000003c0947 */ /* 0x000fea0003800000 */
[----:B------:R-:W2:Y:S01]  /*3980*/  S2R R2, SR_LANEID ;  /* 0x0000000000027919 */ /* 0x000ea20000000000 */
[----:B------:R-:W-:Y:S01]  /*3990*/  ULOP3.LUT UR8, URZ, UR8, URZ, 0x33, !UPT ;  /* 0x00000008ff087292 */ /* 0x000fe2000f8e33ff */
[----:B------:R-:W-:Y:S02]  /*39a0*/  VOTEU.ANY UR7, UPT, PT ;  /* 0x0000000000077886 */ /* 0x000fe400038e0100 */
[----:B------:R-:W-:-:S03]  /*39b0*/  UFLO.U32 UR7, UR7 ;  /* 0x00000007000772bd */ /* 0x000fc600080e0000 */
[----:B------:R-:W-:-:S04]  /*39c0*/  IMAD.U32 R0, RZ, RZ, UR8 ;  /* 0x00000008ff007e24 */ /* 0x000fc8000f8e00ff */
[----:B------:R3:W4:Y:S02]  /*39d0*/  REDUX UR6, R0 ;  /* 0x00000000000673c4 */ /* 0x0007240000000000 */
[----:B------:R1:W-:Y:S01]  /*39e0*/  UTCATOMSWS.AND URZ, UR8 ;  /* 0x0000000800ff79e3 */ /* 0x0003e20008000000 */
[----:B--2---:R-:W-:Y:S02]  /*39f0*/  ISETP.EQ.U32.AND P0, PT, R2, UR7, PT ;  /* 0x0000000702007c0c */ /* 0x004fe4000bf02070 */
[----:B---3--:R-:W-:Y:S02]  /*3a00*/  LOP3.LUT R0, RZ, UR5, RZ, 0x33, !PT ;  /* 0x00000005ff007c12 */ /* 0x008fe4000f8e33ff */
[----:B----4-:R-:W-:Y:S02]  /*3a10*/  MOV R2, UR6 ;  /* 0x0000000600027c02 */ /* 0x010fe40008000f00 */
[----:B------:R-:W2:Y:S07]  /*3a20*/  REDUX UR5, R0 ;  /* 0x00000000000573c4 */ /* 0x000eae0000000000 */
[----:B------:R1:W-:Y:S01]  /*3a30*/  @P0 ATOMS.AND RZ, [UR4+0x14], R2 ;  /* 0x00001402ffff098c */ /* 0x0003e2000a800004 */
[----:B--2---:R-:W-:-:S05]  /*3a40*/  IMAD.U32 R0, RZ, RZ, UR5 ;  /* 0x00000005ff007e24 */ /* 0x004fca000f8e00ff */
[----:B------:R1:W-:Y:S01]  /*3a50*/  @P0 ATOMS.AND RZ, [UR4+0x18], R0 ;  /* 0x00001800ffff098c */ /* 0x0003e2000a800004 */
[----:B------:R-:W-:Y:S05]  /*3a60*/  BRA `(.L_x_67) ;  /* 0x0000000000147947 */ /* 0x000fea0003800000 */
.L_x_66:
[----:B------:R-:W-:Y:S02]  /*3a70*/  MOV R2, 0x3a90 ;  /* 0x00003a9000027802 */ /* 0x000fe40000000f00 */
[----:B-1---5:R-:W-:Y:S05]  /*3a80*/  CALL.REL.NOINC `($__internal_0_$__cuda_sm10x_tcgen05_guardrail_trap_col_being_dealloced_not_returned_by_alloc) ;  /* 0x0000007800507944 */ /* 0x022fea0003c00000 */
[----:B------:R-:W-:Y:S05]  /*3a90*/  BRA `(.L_x_67) ;  /* 0x0000000000087947 */ /* 0x000fea0003800000 */
.L_x_65:
[----:B------:R-:W-:Y:S02]  /*3aa0*/  MOV R2, 0x3ac0 ;  /* 0x00003ac000027802 */ /* 0x000fe40000000f00 */
[----:B-1---5:R-:W-:Y:S05]  /*3ab0*/  CALL.REL.NOINC `($__internal_2_$__cuda_sm10x_tcgen05_guardrail_trap_unallocated_columns_being_dealloced) ;  /* 0x00000078005c7944 */ /* 0x022fea0003c00000 */
.L_x_67:
[----:B------:R-:W-:Y:S01]  /*3ac0*/  NOP ;  /* 0x0000000000007918 */ /* 0x000fe20000000000 */
[----:B-1----:R-:W-:Y:S05]  /*3ad0*/  EXIT ;  /* 0x000000000000794d */ /* 0x002fea0003800000 */
.L_x_51:
[----:B------:R-:W-:-:S09]  /*3ae0*/  UISETP.NE.OR UP0, UPT, UR12, 0x3, !UP3 ;  /* 0x000000030c00788c */ /* 0x000fd2000df05670 */
[----:B------:R-:W-:Y:S05]  /*3af0*/  BRA.U UP0, `(.L_x_68) ;  /* 0x0000001100247547 */ /* 0x000fea000b800000 */
[----:B------:R-:W2:Y:S01]  /*3b00*/  LDCU.64 UR4, c[0x0][0x888] ;  /* 0x00011100ff0477ac */ /* 0x000ea20008000a00 */
[----:B------:R-:W-:Y:S02]  /*3b10*/  HFMA2 R10, -RZ, RZ, 0, 0 ;  /* 0x00000000ff0a7431 */ /* 0x000fe400000001ff */
[----:B------:R-:W-:Y:S01]  /*3b20*/  IMAD.MOV.U32 R9, RZ, RZ, 0x1 ;  /* 0x00000001ff097424 */ /* 0x000fe200078e00ff */
[----:B------:R-:W-:Y:S01]  /*3b30*/  MOV R11, 0xb000 ;  /* 0x0000b000000b7802 */ /* 0x000fe20000000f00 */
[----:B------:R-:W3:Y:S01]  /*3b40*/  LDCU UR44, c[0x0][0x370] ;  /* 0x00006e00ff2c77ac */ /* 0x000ee20008000800 */
[----:B------:R-:W-:Y:S01]  /*3b50*/  IMAD.MOV.U32 R8, RZ, RZ, RZ ;  /* 0x000000ffff087224 */ /* 0x000fe200078e00ff */
[----:B------:R-:W3:Y:S01]  /*3b60*/  LDCU.128 UR40, c[0x0][0xb10] ;  /* 0x00016200ff2877ac */ /* 0x000ee20008000c00 */
[----:B------:R-:W4:Y:S01]  /*3b70*/  LDCU UR39, c[0x0][0x374] ;  /* 0x00006e80ff2777ac */ /* 0x000f220008000800 */
[----:B------:R-:W1:Y:S01]  /*3b80*/  LDCU.64 UR30, c[0x0][0x890] ;  /* 0x00011200ff1e77ac */ /* 0x000e620008000a00 */
[----:B--2---:R-:W-:Y:S01]  /*3b90*/  UISETP.NE.U32.AND UP0, UPT, UR4, URZ, UPT ;  /* 0x000000ff0400728c */ /* 0x004fe2000bf05070 */
[----:B------:R-:W2:Y:S01]  /*3ba0*/  LDCU UR21, c[0x0][0xb0c] ;  /* 0x00016180ff1577ac */ /* 0x000ea20008000800 */
[----:B------:R-:W2:Y:S01]  /*3bb0*/  LDCU UR38, c[0x0][0xb20] ;  /* 0x00016400ff2677ac */ /* 0x000ea20008000800 */
[----:B------:R-:W2:Y:S01]  /*3bc0*/  LDCU UR4, c[0x0][0xb30] ;  /* 0x00016600ff0477ac */ /* 0x000ea20008000800 */
[----:B---3--:R-:W-:-:S02]  /*3bd0*/  UIMAD.WIDE.U32 UR10, UR44, UR40, URZ ;  /* 0x000000282c0a72a5 */ /* 0x008fc4000f8e00ff */
[----:B----4-:R-:W-:Y:S02]  /*3be0*/  UIMAD.WIDE.U32 UR8, UR39, UR43, URZ ;  /* 0x0000002b270872a5 */ /* 0x010fe4000f8e00ff */
[----:B------:R-:W-:Y:S02]  /*3bf0*/  UISETP.NE.AND.EX UP6, UPT, UR5, URZ, UPT, UP0 ;  /* 0x000000ff0500728c */ /* 0x000fe4000bfc5300 */
[----:B-1----:R-:W-:Y:S02]  /*3c00*/  UISETP.NE.AND UP0, UPT, UR13, 0x1, UPT ;  /* 0x000000010d00788c */ /* 0x002fe4000bf05270 */
[----:B------:R-:W-:Y:S01]  /*3c10*/  UISETP.NE.U32.AND UP0, UPT, UR30, URZ, UPT ;  /* 0x000000ff1e00728c */ /* 0x000fe2000bf05070 */
[----:B------:R-:W-:Y:S01]  /*3c20*/  UMOV UR6, 0x400 ;  /* 0x0000040000067882 */ /* 0x000fe20000000000 */
[----:B------:R-:W-:Y:S01]  /*3c30*/  UMOV UR49, UR11 ;  /* 0x0000000b00317c82 */ /* 0x000fe20008000000 */
[----:B------:R-:W-:Y:S01]  /*3c40*/  UMOV UR8, UR9 ;  /* 0x0000000900087c82 */ /* 0x000fe20008000000 */
[----:B------:R-:W-:-:S02]  /*3c50*/  UISETP.GE.AND UP3, UPT, UR13, 0x1, UPT ;  /* 0x000000010d00788c */ /* 0x000fc4000bf66270 */
[----:B------:R-:W-:Y:S01]  /*3c60*/  UISETP.NE.AND.EX UP5, UPT, UR31, URZ, UPT, UP0 ;  /* 0x000000ff1f00728c */ /* 0x000fe2000bfa5300 */
[----:B------:R-:W1:Y:S01]  /*3c70*/  LDCU.64 UR52, c[0x0][0x348] ;  /* 0x00006900ff3477ac */ /* 0x000e620008000a00 */
[----:B------:R-:W-:Y:S01]  /*3c80*/  UMOV UR29, URZ ;  /* 0x000000ff001d7c82 */ /* 0x000fe20008000000 */
[----:B------:R-:W-:Y:S01]  /*3c90*/  UPLOP3.LUT UP1, UPT, UPT, UPT, UPT, 0x40, 0x4 ;  /* 0x000000000004789c */ /* 0x000fe20003f2e870 */
[----:B------:R-:W3:Y:S01]  /*3ca0*/  LDCU.64 UR14, c[0x0][0xb28] ;  /* 0x00016500ff0e77ac */ /* 0x000ee20008000a00 */
[----:B------:R-:W-:Y:S02]  /*3cb0*/  ULEA UR6, UR7, UR6, 0x18 ;  /* 0x0000000607067291 */ /* 0x000fe4000f8ec0ff */
[----:B--2---:R-:W-:Y:S02]  /*3cc0*/  UISETP.NE.AND UP3, UPT, UR21, 0x1, UPT ;  /* 0x000000011500788c */ /* 0x004fe4000bf65270 */
[----:B------:R-:W-:Y:S02]  /*3cd0*/  USHF.R.U32.HI UR49, URZ, UR41, UR49 ;  /* 0x00000029ff317299 */ /* 0x000fe40008011631 */
[----:B------:R-:W-:-:S02]  /*3ce0*/  USHF.R.U32.HI UR48, URZ, UR38, UR8 ;  /* 0x00000026ff307299 */ /* 0x000fc40008011608 */
[----:B------:R-:W-:Y:S02]  /*3cf0*/  UISETP.NE.AND UP0, UPT, UR42, 0x1, UPT ;  /* 0x000000012a00788c */ /* 0x000fe4000bf05270 */
[----:B------:R-:W-:-:S11]  /*3d00*/  UISETP.NE.AND UP4, UPT, UR4, 0x1, UPT ;  /* 0x000000010400788c */ /* 0x000fd6000bf85270 */
.L_x_76:
[----:B------:R-:W-:Y:S02]  /*3d10*/  LEA R2, R8, UR6, 0x3 ;  /* 0x0000000608027c11 */ /* 0x000fe4000f8e18ff */
[----:B------:R-:W-:Y:S02]  /*3d20*/  SHF.L.U32 R0, R10, 0x1f, RZ ;  /* 0x0000001f0a007819 */ /* 0x000fe400000006ff */
[----:B------:R-:W-:Y:S02]  /*3d30*/  LEA R4, R8, UR6, 0x4 ;  /* 0x0000000608047c11 */ /* 0x000fe4000f8e20ff */
[----:B--2---:R-:W2:Y:S02]  /*3d40*/  SYNCS.PHASECHK.TRANS64.TRYWAIT P0, [R2+URZ+0xa0], R0 ;  /* 0x0000a000020075a7 */ /* 0x004ea400080011ff */
[----:B--2---:R-:W-:Y:S05]  /*3d50*/  @!P0 BRA `(.L_x_69) ;  /* 0x0000007400008947 */ /* 0x004fea0003800000 */
.L_x_142:
[----:B------:R-:W4:Y:S01]  /*3d60*/  LDS.128 R4, [R4+0x110] ;  /* 0x0001100004047984 */ /* 0x000f220000000c00 */
[----:B------:R-:W-:Y:S01]  /*3d70*/  UISETP.GE.AND UP0, UPT, UR13, 0x1, UPT ;  /* 0x000000010d00788c */ /* 0x000fe2000bf06270 */
[----:B------:R-:W-:Y:S01]  /*3d80*/  @!PT LDS RZ, [RZ] ;  /* 0x00000000fffff984 */ /* 0x000fe20000000800 */
[----:B------:R-:W-:Y:S01]  /*3d90*/  @!PT LDS RZ, [RZ] ;  /* 0x00000000fffff984 */ /* 0x000fe20000000800 */
[----:B------:R-:W-:Y:S01]  /*3da0*/  @!PT LDS RZ, [RZ] ;  /* 0x00000000fffff984 */ /* 0x000fe20000000800 */
[----:B------:R-:W-:Y:S01]  /*3db0*/  @!PT LDS RZ, [RZ] ;  /* 0x00000000fffff984 */ /* 0x000fe20000000800 */
[----:B------:R1:W-:Y:S06]  /*3dc0*/  MEMBAR.ALL.CTA ;  /* 0x0000000000007992 */ /* 0x0003ec0000008000 */
[----:B-1----:R-:W1:Y:S01]  /*3dd0*/  FENCE.VIEW.ASYNC.S ;  /* 0x00000000000073c6 */ /* 0x002e620000000000 */
[----:B----4-:R-:W-:Y:S11]  /*3de0*/  LOP3.LUT P0, RZ, R6, 0x1, RZ, 0xc0, !PT ;  /* 0x0000000106ff7812 */ /* 0x010ff6000780c0ff */
[----:B------:R-:W-:Y:S02]  /*3df0*/  @!UPT UIADD3 URZ, UPT, UPT, URZ, URZ, URZ ;  /* 0x000000fffffff290 */ /* 0x000fe4000fffe0ff */
[----:B-1----:R-:W-:Y:S01]  /*3e00*/  VOTEU.ANY UP3, P0 ;  /* 0x0000000000ff7886 */ /* 0x002fe20000060100 */
[----:B------:R-:W-:Y:S11]  /*3e10*/  PLOP3.LUT P0, PT, PT, PT, UP3, 0x80, 0x8 ;  /* 0x000000000008781c */ /* 0x000ff60003f0f038 */
[----:B------:R-:W-:Y:S02]  /*3e20*/  @!UPT UIADD3 URZ, UPT, UPT, URZ, URZ, URZ ;  /* 0x000000fffffff290 */ /* 0x000fe4000fffe0ff */
[----:B--2---:R-:W-:Y:S02]  /*3e30*/  @P0 SHF.R.U32.HI R0, RZ, 0x10, R5 ;  /* 0x00000010ff000819 */ /* 0x004fe40000011605 */
[----:B------:R-:W-:Y:S02]  /*3e40*/  @P0 MOV R3, R4 ;  /* 0x0000000400030202 */ /* 0x000fe40000000f00 */
[----:B------:R-:W-:Y:S01]  /*3e50*/  @P0 R2UR UR4, R0 ;  /* 0x00000000000402ca */ /* 0x000fe200000e0000 */
[----:B------:R-:W-:Y:S01]  /*3e60*/  VIADD R0, R2, 0xb0 ;  /* 0x000000b002007836 */ /* 0x000fe20000000000 */
[----:B------:R-:W-:Y:S02]  /*3e70*/  @P0 LOP3.LUT R4, R5, 0xffff, RZ, 0xc0, !PT ;  /* 0x0000ffff05040812 */ /* 0x000fe400078ec0ff */
[----:B------:R-:W-:Y:S02]  /*3e80*/  @P0 R2UR UR8, R3 ;  /* 0x00000000030802ca */ /* 0x000fe400000e0000 */
[----:B------:R-:W-:Y:S02]  /*3e90*/  PRMT R0, RZ, 0x654, R0 ;  /* 0x00000654ff007816 */ /* 0x000fe40000000000 */
[----:B------:R-:W-:Y:S02]  /*3ea0*/  @P0 R2UR UR5, R4 ;  /* 0x00000000040502ca */ /* 0x000fe400000e0000 */
[----:B------:R1:W-:Y:S03]  /*3eb0*/  SYNCS.ARRIVE.TRANS64.RED.A1T0 RZ, [R0+URZ], RZ ;  /* 0x000000ff00ff79a7 */ /* 0x0003e600081004ff */
[----:B------:R-:W-:Y:S04]  /*3ec0*/  @UP3 UMOV UR50, UR4 ;  /* 0x0000000400323c82 */ /* 0x000fe80008000000 */
[----:B------:R-:W-:Y:S04]  /*3ed0*/  @UP3 UMOV UR23, UR8 ;  /* 0x0000000800173c82 */ /* 0x000fe80008000000 */
[----:B------:R-:W-:Y:S01]  /*3ee0*/  @UP3 UMOV UR22, UR5 ;  /* 0x0000000500163c82 */ /* 0x000fe20008000000 */
[----:B------:R-:W-:Y:S05]  /*3ef0*/  BRA.U !UP0, `(.L_x_70) ;  /* 0x0000000108c07547 */ /* 0x000fea000b800000 */
[----:B------:R-:W-:Y:S02]  /*3f00*/  UP2UR UR10, UPR, URZ, 0x4 ;  /* 0x00000004ff0a7883 */ /* 0x000fe40008000000 */
[----:B------:R-:W-:Y:S02]  /*3f10*/  UISETP.NE.AND UP2, UPT, UR42, 0x1, UPT ;  /* 0x000000012a00788c */ /* 0x000fe4000bf45270 */
[----:B------:R-:W-:Y:S02]  /*3f20*/  UISETP.NE.AND UP0, UPT, UR21, 0x1, UPT ;  /* 0x000000011500788c */ /* 0x000fe4000bf05270 */
[----:B------:R-:W-:Y:S02]  /*3f30*/  USEL UR4, UR39, UR48, !UP2 ;  /* 0x0000003027047287 */ /* 0x000fe4000d000000 */
[----:B------:R-:W-:Y:S02]  /*3f40*/  UP2UR UR18, UPR, URZ, 0x2 ;  /* 0x00000002ff127883 */ /* 0x000fe40008000000 */
[----:B------:R-:W-:Y:S02]  /*3f50*/  UISETP.NE.AND UP1, UPT, UR13, 0x1, UPT ;  /* 0x000000010d00788c */ /* 0x000fe4000bf25270 */
[----:B------:R-:W-:Y:S02]  /*3f60*/  UIMAD.WIDE.U32 UR32, UR22, UR43, URZ ;  /* 0x0000002b162072a5 */ /* 0x000fe4000f8e00ff */
[----:B------:R-:W-:Y:S02]  /*3f70*/  USEL UR9, UR44, UR49, !UP0 ;  /* 0x000000312c097287 */ /* 0x000fe4000c000000 */
[----:B---3--:R-:W-:Y:S02]  /*3f80*/  UIMAD.WIDE.U32 UR24, UR4, UR14, URZ ;  /* 0x0000000e041872a5 */ /* 0x008fe4000f8e00ff */
[----:B------:R-:W-:Y:S02]  /*3f90*/  UIMAD.WIDE.U32 UR26, UR23, UR40, URZ ;  /* 0x00000028171a72a5 */ /* 0x000fe4000f8e00ff */
[----:B------:R-:W-:Y:S01]  /*3fa0*/  UIMAD.WIDE.U32 UR16, UR9, UR14, URZ ;  /* 0x0000000e091072a5 */ /* 0x000fe2000f8e00ff */
[----:B------:R-:W-:Y:S02]  /*3fb0*/  UMOV UR11, UR33 ;  /* 0x00000021000b7c82 */ /* 0x000fe40008000000 */
[----:B------:R-:W-:Y:S01]  /*3fc0*/  UMOV UR8, UR25 ;  /* 0x0000001900087c82 */ /* 0x000fe20008000000 */
[----:B------:R-:W-:Y:S02]  /*3fd0*/  USHF.R.U32.HI UR11, URZ, UR38, UR11 ;  /* 0x00000026ff0b7299 */ /* 0x000fe4000801160b */
[----:B------:R-:W-:Y:S02]  /*3fe0*/  @UP1 USHF.R.U32.HI UR4, URZ, UR15, UR8 ;  /* 0x0000000fff041299 */ /* 0x000fe40008011608 */
[----:B------:R-:W-:Y:S02]  /*3ff0*/  USEL UR8, UR22, UR11, !UP2 ;  /* 0x0000000b16087287 */ /* 0x000fe4000d000000 */
[----:B------:R-:W-:Y:S02]  /*4000*/  UIMAD UR4, UR13, UR4, URZ ;  /* 0x000000040d0472a4 */ /* 0x000fe4000f8e02ff */
[----:B------:R-:W-:Y:S01]  /*4010*/  UISETP.NE.AND UP2, UPT, UR10, URZ, UPT ;  /* 0x000000ff0a00728c */ /* 0x000fe2000bf45270 */
[----:B------:R-:W-:Y:S01]  /*4020*/  UMOV UR5, UR27 ;  /* 0x0000001b00057c82 */ /* 0x000fe20008000000 */
[----:B------:R-:W-:Y:S01]  /*4030*/  UMOV UR16, UR17 ;  /* 0x0000001100107c82 */ /* 0x000fe20008000000 */
[----:B------:R-:W-:Y:S02]  /*4040*/  USHF.R.U32.HI UR5, URZ, UR41, UR5 ;  /* 0x00000029ff057299 */ /* 0x000fe40008011605 */
[----:B------:R-:W-:Y:S02]  /*4050*/  @UP1 USHF.R.U32.HI UR9, URZ, UR15, UR16 ;  /* 0x0000000fff091299 */ /* 0x000fe40008011610 */
[----:B------:R-:W-:Y:S02]  /*4060*/  USEL UR5, UR23, UR5, !UP0 ;  /* 0x0000000517057287 */ /* 0x000fe4000c000000 */
[----:B------:R-:W-:Y:S02]  /*4070*/  UIMAD.WIDE.U32 UR16, UR8, UR14, URZ ;  /* 0x0000000e081072a5 */ /* 0x000fe4000f8e00ff */
[----:B------:R-:W-:Y:S02]  /*4080*/  UIMAD UR10, UR13, UR9, URZ ;  /* 0x000000090d0a72a4 */ /* 0x000fe4000f8e02ff */
[----:B------:R-:W-:Y:S03]  /*4090*/  UISETP.GE.AND UP0, UPT, UR8, UR4, UPT ;  /* 0x000000040800728c */ /* 0x000fe6000bf06270 */
[----:B------:R-:W-:Y:S01]  /*40a0*/  UMOV UR4, UR17 ;  /* 0x0000001100047c82 */ /* 0x000fe20008000000 */
[----:B------:R-:W-:Y:S02]  /*40b0*/  UISETP.GE.OR UP0, UPT, UR5, UR10, UP0 ;  /* 0x0000000a0500728c */ /* 0x000fe40008706670 */
[----:B------:R-:W-:Y:S02]  /*40c0*/  USHF.R.U32.HI UR4, URZ, UR15, UR4 ;  /* 0x0000000fff047299 */ /* 0x000fe40008011604 */
[----:B------:R-:W-:Y:S02]  /*40d0*/  UIMAD.WIDE.U32 UR10, UR5, UR14, URZ ;  /* 0x0000000e050a72a5 */ /* 0x000fe4000f8e00ff */
[----:B------:R-:W-:Y:S04]  /*40e0*/  USEL UR12, UR8, UR4, !UP1 ;  /* 0x00000004080c7287 */ /* 0x000fe8000c800000 */
[----:B------:R-:W-:Y:S01]  /*40f0*/  UIADD3 UR16, UPT, UPT, -UR12, URZ, URZ ;  /* 0x000000ff0c107290 */ /* 0x000fe2000fffe1ff */
[----:B------:R-:W-:Y:S02]  /*4100*/  @!UP0 UMOV UR4, UR11 ;  /* 0x0000000b00048c82 */ /* 0x000fe40008000000 */
[----:B------:R-:W-:Y:S02]  /*4110*/  @!UP0 USHF.R.U32.HI UR4, URZ, UR15, UR4 ;  /* 0x0000000fff048299 */ /* 0x000fe40008011604 */
[----:B------:R-:W-:Y:S02]  /*4120*/  UIMAD UR10, UR13, UR16, UR8 ;  /* 0x000000100d0a72a4 */ /* 0x000fe4000f8e0208 */
[----:B------:R-:W-:Y:S02]  /*4130*/  @!UP0 USEL UR4, UR5, UR4, !UP1 ;  /* 0x0000000405048287 */ /* 0x000fe4000c800000 */
[----:B------:R-:W-:Y:S02]  /*4140*/  UISETP.NE.AND UP1, UPT, UR18, URZ, UPT ;  /* 0x000000ff1200728c */ /* 0x000fe4000bf25270 */
[----:B------:R-:W-:Y:S02]  /*4150*/  @!UP0 UIMAD UR10, UR9, UR10, UR4 ;  /* 0x0000000a090a82a4 */ /* 0x000fe4000f8e0204 */
[----:B------:R-:W-:Y:S02]  /*4160*/  @!UP0 UIADD3 UR11, UPT, UPT, UR12, -UR4, URZ ;  /* 0x800000040c0b8290 */ /* 0x000fe4000fffe0ff */
[----:B------:R-:W-:Y:S02]  /*4170*/  UIADD3 UR9, UPT, UPT, -UR5, URZ, URZ ;  /* 0x000000ff05097290 */ /* 0x000fe4000fffe1ff */
[----:B------:R-:W-:Y:S02]  /*4180*/  UIADD3 UR4, UPT, UPT, -UR8, URZ, URZ ;  /* 0x000000ff08047290 */ /* 0x000fe4000fffe1ff */
[----:B------:R-:W-:Y:S02]  /*4190*/  @!UP0 UIMAD UR8, UR11, UR13, UR5 ;  /* 0x0000000d0b0882a4 */ /* 0x000fe4000f8e0205 */
[----:B------:R-:W-:Y:S02]  /*41a0*/  UIMAD UR23, UR21, UR9, UR23 ;  /* 0x00000009151772a4 */ /* 0x000fe4000f8e0217 */
[----:B------:R-:W-:Y:S01]  /*41b0*/  UIMAD UR22, UR42, UR4, UR22 ;  /* 0x000000042a1672a4 */ /* 0x000fe2000f8e0216 */
[----:B------:R-:W-:Y:S02]  /*41c0*/  @!UP0 UMOV UR5, UR10 ;  /* 0x0000000a00058c82 */ /* 0x000fe40008000000 */
[----:B------:R-:W-:Y:S02]  /*41d0*/  UIMAD UR23, UR5, UR21, UR23 ;  /* 0x00000015051772a4 */ /* 0x000fe4000f8e0217 */
[----:B------:R-:W-:Y:S11]  /*41e0*/  UIMAD UR22, UR8, UR42, UR22 ;  /* 0x0000002a081672a4 */ /* 0x000ff6000f8e0216 */
[----:B------:R-:W-:Y:S01]  /*41f0*/  @!UPT UIADD3 URZ, UPT, UPT, URZ, URZ, URZ ;  /* 0x000000fffffff290 */ /* 0x000fe2000fffe0ff */
.L_x_70:
[----:B------:R-:W2:Y:S01]  /*4200*/  @!UP4 LDCU.128 UR8, c[0x0][0xb10] ;  /* 0x00016200ff08c7ac */ /* 0x000ea20008000c00 */
[----:B------:R-:W-:Y:S04]  /*4210*/  ISETP.NE.U32.AND P0, PT, RZ, UR30, PT ;  /* 0x0000001eff007c0c */ /* 0x000fe8000bf05070 */
[----:B------:R-:W-:Y:S01]  /*4220*/  ISETP.NE.AND.EX P0, PT, RZ, UR31, PT, P0 ;  /* 0x0000001fff007c0c */ /* 0x000fe2000bf05300 */
[----:B------:R-:W4:Y:S01]  /*4230*/  @!UP4 LDCU UR5, c[0x0][0xb0c] ;  /* 0x00016180ff05c7ac */ /* 0x000f220008000800 */
[----:B--2---:R-:W-:Y:S07]  /*4240*/  UIMAD.WIDE.U32 UR16, UR23, UR8, URZ ;  /* 0x00000008171072a5 */ /* 0x004fee000f8e00ff */
[----:B------:R-:W-:Y:S01]  /*4250*/  @!UP4 UMOV UR4, UR17 ;  /* 0x000000110004cc82 */ /* 0x000fe20008000000 */
[----:B----4-:R-:W-:Y:S02]  /*4260*/  @!UP4 UISETP.NE.AND UP0, UPT, UR5, 0x1, UPT ;  /* 0x000000010500c88c */ /* 0x010fe4000bf05270 */
[----:B------:R-:W-:Y:S02]  /*4270*/  @!UP4 USHF.R.U32.HI UR4, URZ, UR9, UR4 ;  /* 0x00000009ff04c299 */ /* 0x000fe40008011604 */
[----:B------:R-:W-:Y:S02]  /*4280*/  UIMAD.WIDE.U32 UR16, UR22, UR11, URZ ;  /* 0x0000000b161072a5 */ /* 0x000fe4000f8e00ff */
[----:B------:R-:W-:Y:S02]  /*4290*/  @!UP4 USEL UR8, UR23, UR4, !UP0 ;  /* 0x000000041708c287 */ /* 0x000fe4000c000000 */
[----:B------:R-:W-:Y:S03]  /*42a0*/  @!UP4 UISETP.NE.AND UP0, UPT, UR10, 0x1, UPT ;  /* 0x000000010a00c88c */ /* 0x000fe6000bf05270 */
[----:B------:R-:W-:Y:S02]  /*42b0*/  @!UP4 UMOV UR9, UR17 ;  /* 0x000000110009cc82 */ /* 0x000fe40008000000 */
[----:B------:R-:W2:Y:S02]  /*42c0*/  @!UP4 LDCU UR4, c[0x0][0xb20] ;  /* 0x00016400ff04c7ac */ /* 0x000ea40008000800 */
[----:B--2---:R-:W-:Y:S04]  /*42d0*/  @!UP4 USHF.R.U32.HI UR4, URZ, UR4, UR9 ;  /* 0x00000004ff04c299 */ /* 0x004fe80008011609 */
[----:B------:R-:W-:Y:S04]  /*42e0*/  @!UP4 USEL UR9, UR22, UR4, !UP0 ;  /* 0x000000041609c287 */ /* 0x000fe8000c000000 */
[----:B------:R-:W-:Y:S02]  /*42f0*/  @!UP4 UIADD3 UR4, UPT, UPT, -UR8, UR9, URZ ;  /* 0x000000090804c290 */ /* 0x000fe4000fffe1ff */
[----:B------:R-:W-:Y:S02]  /*4300*/  @!UP4 UIADD3 UR8, UPT, UPT, UR8, -UR9, URZ ;  /* 0x800000090808c290 */ /* 0x000fe4000fffe0ff */
[----:B------:R-:W-:Y:S02]  /*4310*/  @!UP4 UIMAD UR23, UR4, UR5, UR23 ;  /* 0x000000050417c2a4 */ /* 0x000fe4000f8e0217 */
[----:B------:R-:W-:Y:S01]  /*4320*/  @!UP4 UIMAD UR22, UR8, UR10, UR22 ;  /* 0x0000000a0816c2a4 */ /* 0x000fe2000f8e0216 */
[----:B------:R-:W-:Y:S11]  /*4330*/  BRA.U UP1, `(.L_x_71) ;  /* 0x0000000101107547 */ /* 0x000ff6000b800000 */
[----:B-1----:R-:W-:Y:S04]  /*4340*/  MOV R0, UR37 ;  /* 0x0000002500007c02 */ /* 0x002fe80008000f00 */
[----:B------:R-:W-:Y:S04]  /*4350*/  SHF.L.U32 R0, R0, 0x1f, RZ ;  /* 0x0000001f00007819 */ /* 0x000fe800000006ff */
[----:B------:R-:W1:Y:S02]  /*4360*/  SYNCS.PHASECHK.TRANS64.TRYWAIT P1, [UR6+0x98], R0 ;  /* 0x00009800ff0075a7 */ /* 0x000e640008021106 */
[----:B-1----:R-:W-:Y:S05]  /*4370*/  @!P1 BRA `(.L_x_72) ;  /* 0x0000006c008c9947 */ /* 0x002fea0003800000 */
.L_x_71:
[----:B------:R-:W-:Y:S05]  /*4380*/  BRA.U !UP5, `(.L_x_73) ;  /* 0x000000010d3c7547 */ /* 0x000fea000b800000 */
[----:B------:R-:W-:Y:S01]  /*4390*/  UPLOP3.LUT UP2, UPT, UPT, UPT, UP6, 0x80, 0x8 ;  /* 0x000000000008789c */ /* 0x000fe20003f4f060 */
[----:B-1----:R-:W-:Y:S05]  /*43a0*/  HFMA2 R0, -RZ, RZ, 0, 5.9604644775390625e-08 ;  /* 0x00000001ff007431 */ /* 0x002fea00000001ff */
[----:B------:R-:W-:Y:S05]  /*43b0*/  PLOP3.LUT P1, PT, PT, PT, UP2, 0x80, 0x8 ;  /* 0x000000000008781c */ /* 0x000fea0003f2f028 */
[----:B------:R-:W1:Y:S01]  /*43c0*/  @UP2 LDCU.64 UR8, c[0x0][0x888] ;  /* 0x00011100ff0827ac */ /* 0x000e620008000a00 */
[----:B------:R-:W-:Y:S07]  /*43d0*/  @UP2 UIMAD UR4, UR36, UR30, URZ ;  /* 0x0000001e240422a4 */ /* 0x000fee000f8e02ff */
[----:B------:R-:W-:Y:S01]  /*43e0*/  @P1 PRMT R4, R0, 0x7610, R4 ;  /* 0x0000761000041816 */ /* 0x000fe20000000004 */
[----:B-1----:R-:W-:Y:S03]  /*43f0*/  @UP2 UIMAD.WIDE UR8, UR4, 0x4, UR8 ;  /* 0x00000004040828a5 */ /* 0x002fe6000f8e0208 */
[----:B------:R-:W1:Y:S03]  /*4400*/  @!UP2 LDCU UR4, c[0x0][0x880] ;  /* 0x00011000ff04a7ac */ /* 0x000e660008000800 */
[----:B------:R-:W-:Y:S02]  /*4410*/  IMAD.U32 R2, RZ, RZ, UR8 ;  /* 0x00000008ff027e24 */ /* 0x000fe4000f8e00ff */
[----:B------:R-:W-:Y:S05]  /*4420*/  IMAD.U32 R3, RZ, RZ, UR9 ;  /* 0x00000009ff037e24 */ /* 0x000fea000f8e00ff */
[----:B-----5:R2:W5:Y:S02]  /*4430*/  @P1 LDG.E R185, desc[UR54][R2.64] ;  /* 0x0000003602b91981 */ /* 0x020564000c1e1900 */
[----:B--2---:R-:W-:Y:S05]  /*4440*/  IMAD.MOV.U32 R2, RZ, RZ, 0x1 ;  /* 0x00000001ff027424 */ /* 0x004fea00078e00ff */
[----:B------:R-:W-:Y:S05]  /*4450*/  @!P1 PRMT R4, R2, 0x7610, R4 ;  /* 0x0000761002049816 */ /* 0x000fea0000000004 */
[----:B------:R2:W-:Y:S02]  /*4460*/  STL.S16 [R1+0x64], R4 ;  /* 0x0000640401007387 */ /* 0x0005e40000100600 */
[----:B-12---:R-:W-:Y:S07]  /*4470*/  @!P1 MOV R185, UR4 ;  /* 0x0000000400b99c02 */ /* 0x006fee0008000f00 */
.L_x_73:
[----:B-----5:R-:W-:Y:S01]  /*4480*/  @!P0 FSETP.EQ.AND P1, PT, R185, RZ, PT ;  /* 0x000000ffb900820b */ /* 0x020fe20003f22000 */
[----:B------:R-:W-:Y:S01]  /*4490*/  @!UPT UIADD3 URZ, UPT, UPT, URZ, URZ, URZ ;  /* 0x000000fffffff290 */ /* 0x000fe2000fffe0ff */
[----:B------:R-:W-:Y:S11]  /*44a0*/  @!P0 BRA `(.L_x_74) ;  /* 0x00000000001c8947 */ /* 0x000ff60003800000 */
[----:B------:R-:W-:Y:S01]  /*44b0*/  PLOP3.LUT P1, PT, PT, PT, UP2, 0x80, 0x8 ;  /* 0x000000000008781c */ /* 0x000fe20003f2f028 */
[----:B-1----:R-:W2:Y:S03]  /*44c0*/  LDL R0, [R1+0x64] ;  /* 0x0000640001007983 */ /* 0x002ea60000100800 */
[----:B------:R-:W-:Y:S02]  /*44d0*/  PLOP3.LUT P1, PT, P1, PT, PT, 0x8, 0x80 ;  /* 0x000000000080781c */ /* 0x000fe40000f2e170 */
[----:B--2---:R-:W-:Y:S11]  /*44e0*/  LOP3.LUT P0, RZ, R0, 0xff, RZ, 0xc0, !PT ;  /* 0x000000ff00ff7812 */ /* 0x004ff6000780c0ff */
[----:B------:R-:W-:Y:S02]  /*44f0*/  @!UPT UIADD3 URZ, UPT, UPT, URZ, URZ, URZ ;  /* 0x000000fffffff290 */ /* 0x000fe4000fffe0ff */
[----:B------:R-:W-:Y:S11]  /*4500*/  @P0 FSETP.EQ.AND P1, PT, R185, RZ, PT ;  /* 0x000000ffb900020b */ /* 0x000ff60003f22000 */
[----:B------:R-:W-:Y:S02]  /*4510*/  @!UPT UIADD3 URZ, UPT, UPT, URZ, URZ, URZ ;  /* 0x000000fffffff290 */ /* 0x000fe4000fffe0ff */
.L_x_74:
[----:B------:R-:W-:Y:S01]  /*4520*/  ULEA UR5, UR29, UR6, 0x3 ;  /* 0x000000061d057291 */ /* 0x000fe2000f8e18ff */
[----:B-1----:R-:W-:Y:S02]  /*4530*/  SHF.L.U32 R2, R9, 0x1f, RZ ;  /* 0x0000001f09027819 */ /* 0x002fe400000006ff */
[----:B------:R-:W-:Y:S01]  /*4540*/  ELECT P0, URZ, PT ;  /* 0x0000000000ff782f */ /* 0x000fe20003800000 */
[----:B------:R-:W-:Y:S05]  /*4550*/  VIADD R0, R8, 0x1 ;  /* 0x0000000108007836 */ /* 0x000fea0000000000 */
[----:B------:R-:W1:Y:S02]  /*4560*/  SYNCS.PHASECHK.TRANS64.TRYWAIT P2, [UR5+0x80], R2 ;  /* 0x00008002ff0075a7 */ /* 0x000e640008041105 */
[----:B-1----:R-:W-:Y:S05]  /*4570*/  @!P2 BRA `(.L_x_75) ;  /* 0x0000006c0024a947 */ /* 0x002fea0003800000 */
.L_x_145:
[----:B------:R-:W-:Y:S01]  /*4580*/  UIADD3 UR33, UPT, UPT, UR5, 0x70, URZ ;  /* 0x0000007005217890 */ /* 0x000fe2000fffe0ff */
[----:B------:R-:W-:Y:S01]  /*4590*/  PLOP3.LUT P0, PT, P1, P0, PT, 0xf2, 0x2f ;  /* 0x00000000002f781c */ /* 0x000fe20000f01e72 */
[----:B------:R-:W-:Y:S01]  /*45a0*/  UMOV UR57, 0x10000000 ;  /* 0x1000000000397882 */ /* 0x000fe20000000000 */
[----:B------:R-:W-:Y:S01]  /*45b0*/  UMOV UR28, UR36 ;  /* 0x00000024001c7c82 */ /* 0x000fe20008000000 */
[----:B------:R-:W-:Y:S01]  /*45c0*/  UMOV UR12, UR36 ;  /* 0x00000024000c7c82 */ /* 0x000fe20008000000 */
[----:B------:R-:W-:Y:S01]  /*45d0*/  UMOV UR20, UR36 ;  /* 0x0000002400147c82 */ /* 0x000fe20008000000 */
[C---:B------:R-:W-:Y:S01]  /*45e0*/  ISETP.NE.AND P1, PT, R0.reuse, 0x2, PT ;  /* 0x000000020000780c */ /* 0x040fe20003f25270 */
[----:B------:R-:W-:Y:S01]  /*45f0*/  UMOV UR25, UR33 ;  /* 0x0000002100197c82 */ /* 0x000fe20008000000 */
[----:B------:R-:W-:Y:S01]  /*4600*/  UMOV UR9, UR33 ;  /* 0x0000002100097c82 */ /* 0x000fe20008000000 */
[----:B------:R-:W-:Y:S01]  /*4610*/  UMOV UR17, UR33 ;  /* 0x0000002100117c82 */ /* 0x000fe20008000000 */
[----:B-1----:R-:W-:Y:S02]  /*4620*/  SEL R2, RZ, 0x1, P1 ;  /* 0x00000001ff027807 */ /* 0x002fe40000800000 */
[----:B------:R-:W-:Y:S02]  /*4630*/  SEL R8, R0, RZ, P1 ;  /* 0x000000ff00087207 */ /* 0x000fe40000800000 */
[----:B------:R-:W-:Y:S01]  /*4640*/  VOTEU.ALL UP0, P0 ;  /* 0x0000000000ff7886 */ /* 0x000fe20000000000 */
[----:B------:R-:W-:Y:S04]  /*4650*/  LOP3.LUT R10, R10, R2, RZ, 0x3c, !PT ;  /* 0x000000020a0a7212 */ /* 0x000fe800078e3cff */
[----:B------:R-:W-:Y:S02]  /*4660*/  @!UP0 UIADD3 UR58, UP1, UPT, UR52, 0x580, URZ ;  /* 0x00000580343a8890 */ /* 0x000fe4000ff3e0ff */
[----:B------:R-:W-:Y:S02]  /*4670*/  @!UP0 UIMAD UR4, UR29, 0xb000, UR6 ;  /* 0x0000b0001d0488a4 */ /* 0x000fe4000f8e0206 */
[----:B------:R-:W-:Y:S02]  /*4680*/  @!UP0 UIADD3.X UR59, UPT, UPT, URZ, UR53, URZ, UP1, !UPT ;  /* 0x00000035ff3b8290 */ /* 0x000fe40008ffe4ff */
[----:B------:R-:W-:Y:S02]  /*4690*/  @!UP0 USHF.L.U32 UR35, UR56, 0x7, URZ ;  /* 0x0000000738238899 */ /* 0x000fe400080006ff */
[----:B------:R-:W-:Y:S02]  /*46a0*/  @!UP0 UIMAD UR34, UR47, 0xb0, URZ ;  /* 0x000000b02f2288a4 */ /* 0x000fe4000f8e02ff */
[----:B------:R-:W-:Y:S01]  /*46b0*/  @!UP0 UIADD3 UR32, UPT, UPT, UR4, 0x200, URZ ;  /* 0x0000020004208890 */ /* 0x000fe2000fffe0ff */
[----:B------:R-:W-:Y:S01]  /*46c0*/  VOTEU.ALL UP1, P0 ;  /* 0x0000000000ff7886 */ /* 0x000fe20000020000 */
[----:B------:R-:W-:Y:S01]  /*46d0*/  UMOV UR56, 0x0 ;  /* 0x0000000000387882 */ /* 0x000fe20000000000 */
[----:B------:R-:W-:Y:S02]  /*46e0*/  @!UP0 UIADD3 UR26, UPT, UPT, UR34, 0x10, URZ ;  /* 0x00000010221a8890 */ /* 0x000fe4000fffe0ff */
[----:B------:R-:W-:Y:S01]  /*46f0*/  @!UP0 UIADD3 UR24, UPT, UPT, UR4, 0x1200, URZ ;  /* 0x0000120004188890 */ /* 0x000fe2000fffe0ff */
[----:B------:R-:W-:Y:S03]  /*4700*/  UMOV UR27, UR35 ;  /* 0x00000023001b7c82 */ /* 0x000fe60008000000 */
[----:B------:R1:W-:Y:S01]  /*4710*/  @!UP1 UTMALDG.3D [UR32], [UR58], desc[UR56] ;  /* 0x000038203a0095b4 */ /* 0x0003e20008011000 */
[----:B------:R-:W-:Y:S01]  /*4720*/  VOTEU.ALL UP1, P0 ;  /* 0x0000000000ff7886 */ /* 0x000fe20000020000 */
[----:B------:R-:W-:Y:S02]  /*4730*/  @!UP0 UIADD3 UR10, UPT, UPT, UR34, 0x20, URZ ;  /* 0x00000020220a8890 */ /* 0x000fe4000fffe0ff */
[----:B------:R-:W-:Y:S01]  /*4740*/  @!UP0 UIADD3 UR8, UPT, UPT, UR4, 0x2200, URZ ;  /* 0x0000220004088890 */ /* 0x000fe2000fffe0ff */
[----:B------:R-:W-:Y:S01]  /*4750*/  UMOV UR11, UR35 ;  /* 0x00000023000b7c82 */ /* 0x000fe20008000000 */
[----:B------:R-:W-:Y:S01]  /*4760*/  @!UP0 UIADD3 UR18, UPT, UPT, UR34, 0x30, URZ ;  /* 0x0000003022128890 */ /* 0x000fe2000fffe0ff */
[----:B------:R2:W-:Y:S01]  /*4770*/  @!UP1 UTMALDG.3D [UR24], [UR58], desc[UR56] ;  /* 0x000038183a0095b4 */ /* 0x0005e20008011000 */
[----:B------:R-:W-:Y:S01]  /*4780*/  VOTEU.ALL UP1, P0 ;  /* 0x0000000000ff7886 */ /* 0x000fe20000020000 */
[----:B------:R-:W-:Y:S01]  /*4790*/  @!UP0 UIADD3 UR16, UPT, UPT, UR4, 0x3200, URZ ;  /* 0x0000320004108890 */ /* 0x000fe2000fffe0ff */
[----:B------:R-:W-:Y:S01]  /*47a0*/  UMOV UR19, UR35 ;  /* 0x0000002300137c82 */ /* 0x000fe20008000000 */
[----:B------:R-:W-:Y:S02]  /*47b0*/  UIADD3 UR29, UPT, UPT, UR29, 0x1, URZ ;  /* 0x000000011d1d7890 */ /* 0x000fe4000fffe0ff */
[----:B------:R-:W-:Y:S01]  /*47c0*/  UIADD3 UR47, UPT, UPT, UR22, UR45, URZ ;  /* 0x0000002d162f7290 */ /* 0x000fe2000fffe0ff */
[----:B------:R4:W-:Y:S01]  /*47d0*/  @!UP1 UTMALDG.3D [UR8], [UR58], desc[UR56] ;  /* 0x000038083a0095b4 */ /* 0x0009e20008011000 */
[----:B------:R-:W-:Y:S05]  /*47e0*/  VOTEU.ALL UP1, P0 ;  /* 0x0000000000ff7886 */ /* 0x000fea0000020000 */
[----:B------:R5:W-:Y:S01]  /*47f0*/  @!UP1 UTMALDG.3D [UR16], [UR58], desc[UR56] ;  /* 0x000038103a0095b4 */ /* 0x000be20008011000 */
[----:B------:R-:W-:Y:S01]  /*4800*/  VOTEU.ALL UP1, P0 ;  /* 0x0000000000ff7886 */ /* 0x000fe20000020000 */
[----:B-1----:R-:W-:Y:S01]  /*4810*/  UPRMT UR33, UR7, 0x654, UR33 ;  /* 0x0000065407217896 */ /* 0x002fe20008000021 */
[----:B------:R-:W-:Y:S01]  /*4820*/  UMOV UR36, UR50 ;  /* 0x0000003200247c82 */ /* 0x000fe20008000000 */
[----:B--2---:R-:W-:Y:S02]  /*4830*/  @!UP0 UIADD3 UR26, UPT, UPT, UR34, 0x40, URZ ;  /* 0x00000040221a8890 */ /* 0x004fe4000fffe0ff */
[----:B------:R-:W-:Y:S02]  /*4840*/  @!UP0 UIADD3 UR24, UPT, UPT, UR4, 0x4200, URZ ;  /* 0x0000420004188890 */ /* 0x000fe4000fffe0ff */
[----:B----4-:R-:W-:Y:S02]  /*4850*/  @!UP0 UIADD3 UR10, UPT, UPT, UR34, 0x50, URZ ;  /* 0x00000050220a8890 */ /* 0x010fe4000fffe0ff */
[----:B------:R-:W-:Y:S05]  /*4860*/  @!UP0 UIADD3 UR8, UPT, UPT, UR4, 0x5200, URZ ;  /* 0x0000520004088890 */ /* 0x000fea000fffe0ff */
[----:B------:R1:W-:Y:S01]  /*4870*/  @!UP1 UTMALDG.3D [UR24], [UR58], desc[UR56] ;  /* 0x000038183a0095b4 */ /* 0x0003e20008011000 */
[----:B------:R-:W-:Y:S01]  /*4880*/  VOTEU.ALL UP1, P0 ;  /* 0x0000000000ff7886 */ /* 0x000fe20000020000 */
[----:B-----5:R-:W-:Y:S02]  /*4890*/  @!UP0 UIADD3 UR18, UPT, UPT, UR34, 0x60, URZ ;  /* 0x0000006022128890 */ /* 0x020fe4000fffe0ff */
[----:B------:R-:W-:Y:S02]  /*48a0*/  @!UP0 UIADD3 UR16, UPT, UPT, UR4, 0x6200, URZ ;  /* 0x0000620004108890 */ /* 0x000fe4000fffe0ff */
[----:B------:R2:W-:Y:S01]  /*48b0*/  @!UP1 UTMALDG.3D [UR8], [UR58], desc[UR56] ;  /* 0x000038083a0095b4 */ /* 0x0005e20008011000 */
[----:B------:R-:W-:Y:S06]  /*48c0*/  VOTEU.ALL UP1, P0 ;  /* 0x0000000000ff7886 */ /* 0x000fec0000020000 */
[----:B------:R4:W-:Y:S01]  /*48d0*/  @!UP1 UTMALDG.3D [UR16], [UR58], desc[UR56] ;  /* 0x000038103a0095b4 */ /* 0x0009e20008011000 */
[----:B------:R-:W-:Y:S01]  /*48e0*/  VOTEU.ALL UP1, P0 ;  /* 0x0000000000ff7886 */ /* 0x000fe20000020000 */
[----:B-1----:R-:W-:Y:S02]  /*48f0*/  @!UP0 UIADD3 UR26, UPT, UPT, UR34, 0x70, URZ ;  /* 0x00000070221a8890 */ /* 0x002fe4000fffe0ff */
[----:B------:R-:W-:Y:S02]  /*4900*/  @!UP0 UIADD3 UR24, UPT, UPT, UR4, 0x7200, URZ ;  /* 0x0000720004188890 */ /* 0x000fe4000fffe0ff */
[----:B--2---:R-:W-:Y:S02]  /*4910*/  @!UP0 UIADD3 UR10, UPT, UPT, UR34, 0x80, URZ ;  /* 0x00000080220a8890 */ /* 0x004fe4000fffe0ff */
[----:B------:R-:W-:Y:S05]  /*4920*/  @!UP0 UIADD3 UR8, UPT, UPT, UR4, 0x8200, URZ ;  /* 0x0000820004088890 */ /* 0x000fea000fffe0ff */
[----:B------:R-:W-:Y:S01]  /*4930*/  @!UP1 UTMALDG.3D [UR24], [UR58], desc[UR56] ;  /* 0x000038183a0095b4 */ /* 0x000fe20008011000 */
[----:B------:R-:W-:Y:S01]  /*4940*/  VOTEU.ALL UP1, P0 ;  /* 0x0000000000ff7886 */ /* 0x000fe20000020000 */
[----:B----4-:R-:W-:Y:S02]  /*4950*/  @!UP0 UIADD3 UR18, UPT, UPT, UR34, 0x90, URZ ;  /* 0x0000009022128890 */ /* 0x010fe4000fffe0ff */
[----:B------:R-:W-:Y:S02]  /*4960*/  @!UP0 UIADD3 UR16, UPT, UPT, UR4, 0x9200, URZ ;  /* 0x0000920004108890 */ /* 0x000fe4000fffe0ff */
[----:B------:R1:W-:Y:S01]  /*4970*/  @!UP1 UTMALDG.3D [UR8], [UR58], desc[UR56] ;  /* 0x000038083a0095b4 */ /* 0x0003e20008011000 */
[----:B------:R-:W-:Y:S02]  /*4980*/  UPLOP3.LUT UP1, UPT, UPT, UPT, UPT, 0x80, 0x8 ;  /* 0x000000000008789c */ /* 0x000fe40003f2f070 */
[----:B-1----:R-:W-:Y:S02]  /*4990*/  @!UP0 UIADD3 UR10, UPT, UPT, UR34, 0xa0, URZ ;  /* 0x000000a0220a8890 */ /* 0x002fe4000fffe0ff */
[----:B------:R-:W-:Y:S01]  /*49a0*/  @!UP0 UIADD3 UR8, UPT, UPT, UR4, 0xa200, URZ ;  /* 0x0000a20004088890 */ /* 0x000fe2000fffe0ff */
[----:B------:R-:W-:Y:S05]  /*49b0*/  VOTEU.ALL UP0, P0 ;  /* 0x0000000000ff7886 */ /* 0x000fea0000000000 */
[----:B------:R-:W-:Y:S01]  /*49c0*/  @!UP0 UTMALDG.3D [UR16], [UR58], desc[UR56] ;  /* 0x000038103a0085b4 */ /* 0x000fe20008011000 */
[----:B------:R-:W-:Y:S04]  /*49d0*/  UISETP.NE.AND UP0, UPT, UR29, 0x2, UPT ;  /* 0x000000021d00788c */ /* 0x000fe8000bf05270 */
[----:B------:R-:W-:Y:S02]  /*49e0*/  USEL UR4, URZ, 0x1, UP0 ;  /* 0x00000001ff047887 */ /* 0x000fe40008000000 */
[----:B------:R-:W-:Y:S02]  /*49f0*/  USEL UR29, UR29, URZ, UP0 ;  /* 0x000000ff1d1d7287 */ /* 0x000fe40008000000 */
[----:B------:R-:W-:Y:S02]  /*4a00*/  VOTEU.ALL UP0, P0 ;  /* 0x0000000000ff7886 */ /* 0x000fe40000000000 */
[----:B------:R-:W-:Y:S03]  /*4a10*/  LOP3.LUT R9, R9, UR4, RZ, 0x3c, !PT ;  /* 0x0000000409097c12 */ /* 0x000fe6000f8e3cff */
[----:B------:R1:W-:Y:S01]  /*4a20*/  @!UP0 UTMALDG.3D [UR8], [UR58], desc[UR56] ;  /* 0x000038083a0085b4 */ /* 0x0003e20008011000 */
[----:B------:R2:W-:Y:S01]  /*4a30*/  @!P0 SYNCS.ARRIVE.TRANS64.RED.A0TR RZ, [UR5+0x70], R11 ;  /* 0x0000700bffff89a7 */ /* 0x0005e20008300405 */
[----:B------:R-:W-:Y:S01]  /*4a40*/  SYNCS.ARRIVE.TRANS64.RED.A1T0 RZ, [UR33], RZ ;  /* 0x000000ffffff79a7 */ /* 0x000fe20008100421 */
[----:B-1----:R-:W-:Y:S01]  /*4a50*/  UIADD3 UR56, UPT, UPT, UR23, UR46, URZ ;  /* 0x0000002e17387290 */ /* 0x002fe2000fffe0ff */
[----:B------:R-:W-:Y:S11]  /*4a60*/  BRA.U UP3, `(.L_x_76) ;  /* 0xfffffff103a87547 */ /* 0x000ff6000b83ffff */
[----:B------:R-:W-:Y:S01]  /*4a70*/  UIADD3 UR6, UPT, UPT, UR6, 0x80, URZ ;  /* 0x0000008006067890 */ /* 0x000fe2000fffe0ff */
[----:B------:R-:W-:-:S03]  /*4a80*/  SHF.L.U32 R0, R9, 0x1f, RZ ;  /* 0x0000001f09007819 */ /* 0x000fc600000006ff */
[----:B------:R-:W-:-:S09]  /*4a90*/  ULEA UR4, UR29, UR6, 0x3 ;  /* 0x000000061d047291 */ /* 0x000fd2000f8e18ff */
[----:B------:R-:W1:Y:S02]  /*4aa0*/  SYNCS.PHASECHK.TRANS64.TRYWAIT P0, [UR4], R0 ;  /* 0x00000000ff0075a7 */ /* 0x000e640008001104 */
[----:B-1----:R-:W-:Y:S05]  /*4ab0*/  @!P0 BRA `(.L_x_77) ;  /* 0x0000006400ec8947 */ /* 0x002fea0003800000 */
.L_x_147:
        /* <DEDUP_REMOVED lines=8> */
.L_x_78:
[----:B-1----:R1:W4:Y:S02]  /*4b40*/  SYNCS.PHASECHK.TRANS64.TRYWAIT P0, [R0+URZ], R2 ;  /* 0x00000002000075a7 */ /* 0x00232400080011ff */
[----:B----4-:R-:W-:Y:S05]  /*4b50*/  @!P0 NANOSLEEP.SYNCS 0x989680 ;  /* 0x009896800000895d */ /* 0x010fea0003900000 */
[----:B------:R-:W4:Y:S02]  /*4b60*/  @!P0 SYNCS.PHASECHK.TRANS64 P0, [R0+URZ], R2 ;  /* 0x00000002000085a7 */ /* 0x000f2400080010ff */
[----:B---34-:R-:W-:Y:S05]  /*4b70*/  @P0 EXIT ;  /* 0x000000000000094d */ /* 0x018fea0003800000 */
[----:B------:R-:W-:Y:S05]  /*4b80*/  BRA `(.L_x_78) ;  /* 0xfffffffc00ec7947 */ /* 0x000fea000383ffff */
.L_x_68:
[----:B------:R-:W-:-:S06]  /*4b90*/  UISETP.GE.AND UP0, UPT, UR12, 0x4, UPT ;  /* 0x000000040c00788c */ /* 0x000fcc000bf06270 */
[----:B------:R-:W-:-:S13]  /*4ba0*/  PLOP3.LUT P0, PT, PT, PT, UP0, 0x80, 0x8 ;  /* 0x000000000008781c */ /* 0x000fda0003f0f008 */
[----:B-1----:R-:W-:Y:S05]  /*4bb0*/  @!P0 EXIT ;  /* 0x000000000000894d */ /* 0x002fea0003800000 */
[----:B------:R-:W-:Y:S01]  /*4bc0*/  BAR.SYNC.DEFER_BLOCKING 0x6, 0xa0 ;  /* 0x0182800000007b1d */ /* 0x000fe20000010000 */
[----:B------:R-:W-:-:S05]  /*4bd0*/  IMAD.U32 R0, R6, 0x10000, RZ ;  /* 0x0001000006007824 */ /* 0x000fca00078e00ff */
[----:B------:R-:W-:Y:S01]  /*4be0*/  UMOV UR4, 0x400 ;  /* 0x0000040000047882 */ /* 0x000fe20000000000 */
[----:B------:R-:W-:Y:S01]  /*4bf0*/  LOP3.LUT R0, R0, 0x600000, RZ, 0xc0, !PT ;  /* 0x0060000000007812 */ /* 0x000fe200078ec0ff */
[----:B------:R-:W-:Y:S01]  /*4c00*/  ULEA UR4, UR7, UR4, 0x18 ;  /* 0x0000000407047291 */ /* 0x000fe2000f8ec0ff */
[----:B------:R-:W-:Y:S01]  /*4c10*/  UMOV UR5, URZ ;  /* 0x000000ff00057c82 */ /* 0x000fe20008000000 */
[----:B------:R-:W1:Y:S01]  /*4c20*/  LDCU UR40, c[0x0][0xb0c] ;  /* 0x00016180ff2877ac */ /* 0x000e620008000800 */
[----:B------:R-:W2:Y:S01]  /*4c30*/  LDCU UR58, c[0x0][0xb20] ;  /* 0x00016400ff3a77ac */ /* 0x000ea20008000800 */
[----:B------:R-:W3:Y:S01]  /*4c40*/  LDCU UR37, c[0x0][0xb30] ;  /* 0x00016600ff2577ac */ /* 0x000ee20008000800 */
[----:B------:R-:W4:Y:S04]  /*4c50*/  LDCU.64 UR52, c[0x0][0x888] ;  /* 0x00011100ff3477ac */ /* 0x000f280008000a00 */
[----:B------:R-:W1:Y:S01]  /*4c60*/  LDS R22, [UR4+0x130] ;  /* 0x00013004ff167984 */ /* 0x000e620008000800 */
[----:B------:R-:W-:Y:S01]  /*4c70*/  UMOV UR4, 0x1 ;  /* 0x0000000100047882 */ /* 0x000fe20000000000 */
[----:B------:R-:W1:Y:S01]  /*4c80*/  LDCU.64 UR38, c[0x0][0xb28] ;  /* 0x00016500ff2677ac */ /* 0x000e620008000a00 */
[----:B------:R-:W1:Y:S01]  /*4c90*/  LDCU.128 UR48, c[0x0][0xb10] ;  /* 0x00016200ff3077ac */ /* 0x000e620008000c00 */
[----:B------:R-:W-:Y:S01]  /*4ca0*/  UMOV UR44, URZ ;  /* 0x000000ff002c7c82 */ /* 0x000fe20008000000 */
[----:B------:R-:W-:Y:S01]  /*4cb0*/  UMOV UR15, URZ ;  /* 0x000000ff000f7c82 */ /* 0x000fe20008000000 */
[----:B------:R-:W-:Y:S01]  /*4cc0*/  UMOV UR43, URZ ;  /* 0x000000ff002b7c82 */ /* 0x000fe20008000000 */
[----:B-1----:R-:W-:Y:S01]  /*4cd0*/  IADD3 R22, PT, PT, R22, R0, RZ ;  /* 0x0000000016167210 */ /* 0x002fe20007ffe0ff */
[----:B------:R-:W-:Y:S01]  /*4ce0*/  IMAD.U32 R0, RZ, RZ, UR4 ;  /* 0x00000004ff007e24 */ /* 0x000fe2000f8e00ff */
[----:B------:R-:W-:-:S02]  /*4cf0*/  UMOV UR4, URZ ;  /* 0x000000ff00047c82 */ /* 0x000fc40008000000 */
[----:B------:R-:W-:Y:S02]  /*4d00*/  MOV R2, UR4 ;  /* 0x0000000400027c02 */ /* 0x000fe40008000f00 */
[----:B------:R1:W-:Y:S02]  /*4d10*/  STL [R1+0x68], R0 ;  /* 0x0000680001007387 */ /* 0x0003e40000100800 */
[----:B-1----:R-:W-:-:S05]  /*4d20*/  MOV R0, UR5 ;  /* 0x0000000500007c02 */ /* 0x002fca0008000f00 */
[----:B------:R1:W-:Y:S02]  /*4d30*/  STL [R1+0x70], R0 ;  /* 0x0000700001007387 */ /* 0x0003e40000100800 */
[----:B-1----:R-:W-:-:S05]  /*4d40*/  IMAD.U32 R0, RZ, RZ, UR4 ;  /* 0x00000004ff007e24 */ /* 0x002fca000f8e00ff */
[----:B------:R1:W-:Y:S02]  /*4d50*/  STL [R1+0x6c], R0 ;  /* 0x00006c0001007387 */ /* 0x0003e40000100800 */
[----:B-1----:R-:W-:-:S05]  /*4d60*/  IMAD.U32 R0, RZ, RZ, UR5 ;  /* 0x00000005ff007e24 */ /* 0x002fca000f8e00ff */
[----:B------:R1:W-:Y:S04]  /*4d70*/  STL [R1+0x80], R0 ;  /* 0x0000800001007387 */ /* 0x0003e80000100800 */
[----:B--234-:R1:W-:Y:S02]  /*4d80*/  STL [R1+0x7c], R2 ;  /* 0x00007c0201007387 */ /* 0x01c3e40000100800 */
.L_x_108:
[----:B--2---:R-:W2:Y:S01]  /*4d90*/  S2UR UR60, SR_CgaCtaId ;  /* 0x00000000003c79c3 */ /* 0x004ea20000008800 */
[----:B-1----:R-:W3:Y:S01]  /*4da0*/  LDL R0, [R1+0x6c] ;  /* 0x00006c0001007983 */ /* 0x002ee20000100800 */
[----:B------:R-:W-:Y:S01]  /*4db0*/  UMOV UR4, 0x400 ;  /* 0x0000040000047882 */ /* 0x000fe20000000000 */
[----:B---3--:R-:W-:Y:S01]  /*4dc0*/  R2UR UR5, R0 ;  /* 0x00000000000572ca */ /* 0x008fe200000e0000 */
[----:B--2---:R-:W-:Y:S04]  /*4dd0*/  ULEA UR60, UR60, UR4, 0x18 ;  /* 0x000000043c3c7291 */ /* 0x004fe8000f8ec0ff */
[----:B------:R-:W-:Y:S08]  /*4de0*/  ULEA UR4, UR15, UR60, 0x3 ;  /* 0x0000003c0f047291 */ /* 0x000ff0000f8e18ff */
[----:B------:R-:W-:Y:S05]  /*4df0*/  IMAD.U32 R0, RZ, RZ, UR5 ;  /* 0x00000005ff007e24 */ /* 0x000fea000f8e00ff */
[----:B------:R-:W-:Y:S04]  /*4e00*/  SHF.L.U32 R0, R0, 0x1f, RZ ;  /* 0x0000001f00007819 */ /* 0x000fe800000006ff */
[----:B------:R-:W1:Y:S02]  /*4e10*/  SYNCS.PHASECHK.TRANS64.TRYWAIT P0, [UR4+0xa0], R0 ;  /* 0x0000a000ff0075a7 */ /* 0x000e640008001104 */
[----:B-1----:R-:W-:Y:S05]  /*4e20*/  @!P0 BRA `(.L_x_79) ;  /* 0x0000006400288947 */ /* 0x002fea0003800000 */
.L_x_149:
[----:B------:R-:W-:Y:S02]  /*4e30*/  ULEA UR5, UR15, UR60, 0x4 ;  /* 0x0000003c0f057291 */ /* 0x000fe4000f8e20ff */
[----:B------:R-:W-:Y:S01]  /*4e40*/  UIADD3 UR4, UPT, UPT, UR4, 0xb0, URZ ;  /* 0x000000b004047890 */ /* 0x000fe2000fffe0ff */
[----:B------:R-:W2:Y:S03]  /*4e50*/  LDCU UR6, c[0x0][0xb24] ;  /* 0x00016480ff0677ac */ /* 0x000ea60008000800 */
[----:B------:R-:W-:Y:S03]  /*4e60*/  UPRMT UR4, URZ, 0x654, UR4 ;  /* 0x00000654ff047896 */ /* 0x000fe60008000004 */
[----:B------:R-:W3:Y:S01]  /*4e70*/  LDS.128 R4, [UR5+0x110] ;  /* 0x00011005ff047984 */ /* 0x000ee20008000c00 */
[----:B------:R-:W-:Y:S01]  /*4e80*/  @!PT LDS RZ, [RZ] ;  /* 0x00000000fffff984 */ /* 0x000fe20000000800 */
[----:B------:R-:W-:Y:S01]  /*4e90*/  @!PT LDS RZ, [RZ] ;  /* 0x00000000fffff984 */ /* 0x000fe20000000800 */
[----:B------:R-:W-:Y:S01]  /*4ea0*/  @!PT LDS RZ, [RZ] ;  /* 0x00000000fffff984 */ /* 0x000fe20000000800 */
[----:B------:R-:W-:Y:S01]  /*4eb0*/  @!PT LDS RZ, [RZ] ;  /* 0x00000000fffff984 */ /* 0x000fe20000000800 */
[----:B------:R4:W-:Y:S07]  /*4ec0*/  MEMBAR.ALL.CTA ;  /* 0x0000000000007992 */ /* 0x0009ee0000008000 */
[----:B----4-:R-:W4:Y:S02]  /*4ed0*/  FENCE.VIEW.ASYNC.S ;  /* 0x00000000000073c6 */ /* 0x010f240000000000 */
[----:B----4-:R-:W-:Y:S01]  /*4ee0*/  SYNCS.ARRIVE.TRANS64.RED.A1T0 RZ, [UR4], RZ ;  /* 0x000000ffffff79a7 */ /* 0x010fe20008100404 */
[----:B---3--:R-:W-:Y:S11]  /*4ef0*/  LOP3.LUT P0, RZ, R6, 0x1, RZ, 0xc0, !PT ;  /* 0x0000000106ff7812 */ /* 0x008ff6000780c0ff */
[----:B------:R-:W-:Y:S02]  /*4f00*/  @!UPT UIADD3 URZ, UPT, UPT, URZ, URZ, URZ ;  /* 0x000000fffffff290 */ /* 0x000fe4000fffe0ff */
[----:B------:R-:W-:Y:S01]  /*4f10*/  VOTEU.ANY UP0, P0 ;  /* 0x0000000000ff7886 */ /* 0x000fe20000000100 */
[----:B------:R-:W-:Y:S01]  /*4f20*/  PLOP3.LUT P3, PT, PT, PT, UP0, 0x80, 0x8 ;  /* 0x000000000008781c */ /* 0x000fe20003f6f008 */
[----:B------:R-:W-:Y:S01]  /*4f30*/  UP2UR UR5, UPR, URZ, 0x1 ;  /* 0x00000001ff057883 */ /* 0x000fe20008000000 */
[----:B------:R-:W-:Y:S02]  /*4f40*/  PLOP3.LUT P1, PT, PT, PT, UP0, 0x80, 0x8 ;  /* 0x000000000008781c */ /* 0x000fe40003f2f008 */
[----:B------:R-:W-:Y:S02]  /*4f50*/  PLOP3.LUT P2, PT, PT, PT, UP0, 0x80, 0x8 ;  /* 0x000000000008781c */ /* 0x000fe40003f4f008 */
[----:B------:R-:W-:Y:S01]  /*4f60*/  PLOP3.LUT P0, PT, PT, PT, UP0, 0x80, 0x8 ;  /* 0x000000000008781c */ /* 0x000fe20003f0f008 */
[----:B------:R-:W-:Y:S01]  /*4f70*/  IMAD.U32 R3, RZ, RZ, UR5 ;  /* 0x00000005ff037e24 */ /* 0x000fe2000f8e00ff */
[----:B--2---:R-:W-:Y:S04]  /*4f80*/  UISETP.GE.AND UP0, UPT, UR6, 0x1, UPT ;  /* 0x000000010600788c */ /* 0x004fe8000bf06270 */
[----:B------:R2:W-:Y:S01]  /*4f90*/  STL [R1+0x74], R3 ;  /* 0x0000740301007387 */ /* 0x0005e20000100800 */
[----:B-1----:R-:W-:Y:S02]  /*4fa0*/  @P3 MOV R2, R4 ;  /* 0x0000000400023202 */ /* 0x002fe40000000f00 */
[----:B------:R-:W-:Y:S02]  /*4fb0*/  @P1 LOP3.LUT R0, R5, 0xffff, RZ, 0xc0, !PT ;  /* 0x0000ffff05001812 */ /* 0x000fe400078ec0ff */
[----:B------:R-:W-:Y:S02]  /*4fc0*/  @P2 R2UR UR42, R2 ;  /* 0x00000000022a22ca */ /* 0x000fe400000e0000 */
[----:B------:R-:W-:Y:S01]  /*4fd0*/  @P0 R2UR UR41, R0 ;  /* 0x00000000002902ca */ /* 0x000fe200000e0000 */
[----:B------:R-:W-:Y:S03]  /*4fe0*/  @!UPT UIADD3 URZ, UPT, UPT, URZ, URZ, URZ ;  /* 0x000000fffffff290 */ /* 0x000fe6000fffe0ff */
[----:B------:R-:W-:Y:S11]  /*4ff0*/  BRA.U !UP0, `(.L_x_80) ;  /* 0x0000000108c87547 */ /* 0x000ff6000b800000 */
[----:B------:R-:W1:Y:S01]  /*5000*/  LDCU UR9, c[0x0][0x370] ;  /* 0x00006e00ff0977ac */ /* 0x000e620008000800 */
[----:B------:R-:W3:Y:S01]  /*5010*/  LDCU UR4, c[0x0][0x374] ;  /* 0x00006e80ff0477ac */ /* 0x000ee20008000800 */
[----:B------:R-:W-:Y:S02]  /*5020*/  UISETP.NE.AND UP0, UPT, UR50, 0x1, UPT ;  /* 0x000000013200788c */ /* 0x000fe4000bf05270 */
[----:B------:R-:W-:Y:S02]  /*5030*/  UISETP.NE.AND UP1, UPT, UR40, 0x1, UPT ;  /* 0x000000012800788c */ /* 0x000fe4000bf25270 */
[----:B------:R-:W-:Y:S02]  /*5040*/  UIMAD.WIDE.U32 UR12, UR42, UR48, URZ ;  /* 0x000000302a0c72a5 */ /* 0x000fe4000f8e00ff */
[----:B------:R-:W-:Y:S02]  /*5050*/  UISETP.NE.AND UP2, UPT, UR6, 0x1, UPT ;  /* 0x000000010600788c */ /* 0x000fe4000bf45270 */
[----:B------:R-:W-:Y:S02]  /*5060*/  UIMAD.WIDE.U32 UR10, UR41, UR51, URZ ;  /* 0x00000033290a72a5 */ /* 0x000fe4000f8e00ff */
[----:B-1----:R-:W-:Y:S01]  /*5070*/  UIMAD.WIDE.U32 UR16, UR9, UR48, URZ ;  /* 0x00000030091072a5 */ /* 0x002fe2000f8e00ff */
[----:B------:R-:W-:Y:S01]  /*5080*/  UMOV UR7, UR13 ;  /* 0x0000000d00077c82 */ /* 0x000fe20008000000 */
[----:B---3--:R-:W-:Y:S02]  /*5090*/  UIMAD.WIDE.U32 UR18, UR4, UR51, URZ ;  /* 0x00000033041272a5 */ /* 0x008fe4000f8e00ff */
[----:B------:R-:W-:Y:S03]  /*50a0*/  USHF.R.U32.HI UR7, URZ, UR49, UR7 ;  /* 0x00000031ff077299 */ /* 0x000fe60008011607 */
[----:B------:R-:W-:Y:S01]  /*50b0*/  UMOV UR16, UR17 ;  /* 0x0000001100107c82 */ /* 0x000fe20008000000 */
[----:B------:R-:W-:Y:S01]  /*50c0*/  UMOV UR10, UR11 ;  /* 0x0000000b000a7c82 */ /* 0x000fe20008000000 */
[----:B------:R-:W-:Y:S02]  /*50d0*/  @UP1 USHF.R.U32.HI UR9, URZ, UR49, UR16 ;  /* 0x00000031ff091299 */ /* 0x000fe40008011610 */
[----:B------:R-:W-:Y:S02]  /*50e0*/  USHF.R.U32.HI UR10, URZ, UR58, UR10 ;  /* 0x0000003aff0a7299 */ /* 0x000fe4000801160a */
[----:B------:R-:W-:Y:S02]  /*50f0*/  UIMAD.WIDE.U32 UR12, UR9, UR38, URZ ;  /* 0x00000026090c72a5 */ /* 0x000fe4000f8e00ff */
[----:B------:R-:W-:Y:S01]  /*5100*/  USEL UR10, UR41, UR10, !UP0 ;  /* 0x0000000a290a7287 */ /* 0x000fe2000c000000 */
[----:B------:R-:W-:Y:S02]  /*5110*/  UMOV UR5, UR19 ;  /* 0x0000001300057c82 */ /* 0x000fe40008000000 */
[----:B------:R-:W-:Y:S02]  /*5120*/  @UP0 USHF.R.U32.HI UR4, URZ, UR58, UR5 ;  /* 0x0000003aff040299 */ /* 0x000fe40008011605 */
[----:B------:R-:W-:Y:S02]  /*5130*/  UMOV UR12, UR13 ;  /* 0x0000000d000c7c82 */ /* 0x000fe40008000000 */
[----:B------:R-:W-:Y:S02]  /*5140*/  UIMAD.WIDE.U32 UR16, UR4, UR38, URZ ;  /* 0x00000026041072a5 */ /* 0x000fe4000f8e00ff */
[----:B------:R-:W-:Y:S02]  /*5150*/  @UP2 USHF.R.U32.HI UR9, URZ, UR39, UR12 ;  /* 0x00000027ff092299 */ /* 0x000fe4000801160c */
[----:B------:R-:W-:Y:S03]  /*5160*/  UIMAD.WIDE.U32 UR12, UR10, UR38, URZ ;  /* 0x000000260a0c72a5 */ /* 0x000fe6000f8e00ff */
[----:B------:R-:W-:Y:S02]  /*5170*/  UMOV UR5, UR17 ;  /* 0x0000001100057c82 */ /* 0x000fe40008000000 */
[----:B------:R-:W-:Y:S02]  /*5180*/  @UP2 USHF.R.U32.HI UR4, URZ, UR39, UR5 ;  /* 0x00000027ff042299 */ /* 0x000fe40008011605 */
[----:B------:R-:W-:Y:S02]  /*5190*/  USEL UR5, UR42, UR7, !UP1 ;  /* 0x000000072a057287 */ /* 0x000fe4000c800000 */
[----:B------:R-:W-:Y:S02]  /*51a0*/  UIMAD UR4, UR6, UR4, URZ ;  /* 0x00000004060472a4 */ /* 0x000fe4000f8e02ff */
[----:B------:R-:W-:Y:S02]  /*51b0*/  UIMAD UR7, UR6, UR9, URZ ;  /* 0x00000009060772a4 */ /* 0x000fe4000f8e02ff */
[----:B------:R-:W-:Y:S02]  /*51c0*/  UISETP.GE.AND UP0, UPT, UR10, UR4, UPT ;  /* 0x000000040a00728c */ /* 0x000fe4000bf06270 */
[----:B------:R-:W-:Y:S02]  /*51d0*/  UIADD3 UR8, UPT, UPT, -UR5, URZ, URZ ;  /* 0x000000ff05087290 */ /* 0x000fe4000fffe1ff */
[----:B------:R-:W-:Y:S02]  /*51e0*/  UISETP.GE.OR UP0, UPT, UR5, UR7, UP0 ;  /* 0x000000070500728c */ /* 0x000fe40008706670 */
[----:B------:R-:W-:Y:S01]  /*51f0*/  UIMAD UR42, UR40, UR8, UR42 ;  /* 0x00000008282a72a4 */ /* 0x000fe2000f8e022a */
[----:B------:R-:W-:Y:S01]  /*5200*/  UMOV UR4, UR13 ;  /* 0x0000000d00047c82 */ /* 0x000fe20008000000 */
[----:B------:R-:W-:Y:S02]  /*5210*/  UIMAD.WIDE.U32 UR12, UR5, UR38, URZ ;  /* 0x00000026050c72a5 */ /* 0x000fe4000f8e00ff */
[----:B------:R-:W-:Y:S04]  /*5220*/  USHF.R.U32.HI UR4, URZ, UR39, UR4 ;  /* 0x00000027ff047299 */ /* 0x000fe80008011604 */
[----:B------:R-:W-:Y:S03]  /*5230*/  USEL UR14, UR10, UR4, !UP2 ;  /* 0x000000040a0e7287 */ /* 0x000fe6000d000000 */
[----:B------:R-:W-:Y:S01]  /*5240*/  @!UP0 UMOV UR4, UR13 ;  /* 0x0000000d00048c82 */ /* 0x000fe20008000000 */
[----:B------:R-:W-:Y:S02]  /*5250*/  UIADD3 UR7, UPT, UPT, -UR14, URZ, URZ ;  /* 0x000000ff0e077290 */ /* 0x000fe4000fffe1ff */
[----:B------:R-:W-:Y:S02]  /*5260*/  @!UP0 USHF.R.U32.HI UR4, URZ, UR39, UR4 ;  /* 0x00000027ff048299 */ /* 0x000fe40008011604 */
[----:B------:R-:W-:Y:S02]  /*5270*/  UIMAD UR11, UR6, UR7, UR10 ;  /* 0x00000007060b72a4 */ /* 0x000fe4000f8e020a */
[----:B------:R-:W-:Y:S02]  /*5280*/  @!UP0 USEL UR4, UR5, UR4, !UP2 ;  /* 0x0000000405048287 */ /* 0x000fe4000d000000 */
[----:B------:R-:W-:Y:S02]  /*5290*/  UIADD3 UR7, UPT, UPT, -UR10, URZ, URZ ;  /* 0x000000ff0a077290 */ /* 0x000fe4000fffe1ff */
[----:B------:R-:W-:Y:S02]  /*52a0*/  @!UP0 UIMAD UR9, UR9, UR11, UR4 ;  /* 0x0000000b090982a4 */ /* 0x000fe4000f8e0204 */
[----:B------:R-:W-:Y:S02]  /*52b0*/  @!UP0 UIADD3 UR4, UPT, UPT, UR14, -UR4, URZ ;  /* 0x800000040e048290 */ /* 0x000fe4000fffe0ff */
[----:B------:R-:W-:Y:S02]  /*52c0*/  UIMAD UR41, UR50, UR7, UR41 ;  /* 0x00000007322972a4 */ /* 0x000fe4000f8e0229 */
[----:B------:R-:W-:Y:S03]  /*52d0*/  @!UP0 UIMAD UR10, UR4, UR6, UR5 ;  /* 0x00000006040a82a4 */ /* 0x000fe6000f8e0205 */
[----:B------:R-:W-:Y:S02]  /*52e0*/  @!UP0 UMOV UR5, UR9 ;  /* 0x0000000900058c82 */ /* 0x000fe40008000000 */
[----:B------:R-:W-:Y:S02]  /*52f0*/  UIMAD UR42, UR5, UR40, UR42 ;  /* 0x00000028052a72a4 */ /* 0x000fe4000f8e022a */
[----:B------:R-:W-:Y:S11]  /*5300*/  UIMAD UR41, UR10, UR50, UR41 ;  /* 0x000000320a2972a4 */ /* 0x000ff6000f8e0229 */
[----:B------:R-:W-:Y:S01]  /*5310*/  @!UPT UIADD3 URZ, UPT, UPT, URZ, URZ, URZ ;  /* 0x000000fffffff290 */ /* 0x000fe2000fffe0ff */
.L_x_80:
[----:B------:R-:W-:Y:S01]  /*5320*/  UISETP.NE.AND UP0, UPT, UR37, 0x1, UPT ;  /* 0x000000012500788c */ /* 0x000fe2000bf05270 */
[----:B------:R-:W-:Y:S10]  /*5330*/  R2UR UR4, R3 ;  /* 0x00000000030472ca */ /* 0x000ff400000e0000 */
[----:B------:R-:W1:Y:S03]  /*5340*/  @!UP0 LDCU.128 UR8, c[0x0][0xb10] ;  /* 0x00016200ff0887ac */ /* 0x000e660008000c00 */
[----:B------:R-:W-:Y:S01]  /*5350*/  UISETP.NE.AND UP1, UPT, UR4, URZ, UPT ;  /* 0x000000ff0400728c */ /* 0x000fe2000bf25270 */
[----:B------:R-:W3:Y:S01]  /*5360*/  @!UP0 LDCU UR5, c[0x0][0xb0c] ;  /* 0x00016180ff0587ac */ /* 0x000ee20008000800 */
[----:B------:R-:W4:Y:S04]  /*5370*/  @!UP0 LDCU UR4, c[0x0][0xb20] ;  /* 0x00016400ff0487ac */ /* 0x000f280008000800 */
[----:B------:R-:W-:Y:S02]  /*5380*/  PLOP3.LUT P1, PT, PT, PT, UP1, 0x80, 0x8 ;  /* 0x000000000008781c */ /* 0x000fe40003f2f018 */
[----:B------:R-:W-:Y:S01]  /*5390*/  PLOP3.LUT P0, PT, PT, PT, UP1, 0x80, 0x8 ;  /* 0x000000000008781c */ /* 0x000fe20003f0f018 */
[----:B-1----:R-:W-:Y:S02]  /*53a0*/  UIMAD.WIDE.U32 UR6, UR42, UR8, URZ ;  /* 0x000000082a0672a5 */ /* 0x002fe4000f8e00ff */
[----:B------:R-:W-:Y:S02]  /*53b0*/  UIMAD.WIDE.U32 UR12, UR41, UR11, URZ ;  /* 0x0000000b290c72a5 */ /* 0x000fe4000f8e00ff */
[----:B------:R-:W-:Y:S03]  /*53c0*/  @!UP0 UISETP.NE.AND UP1, UPT, UR10, 0x1, UPT ;  /* 0x000000010a00888c */ /* 0x000fe6000bf25270 */
[----:B------:R-:W-:Y:S02]  /*53d0*/  @!UP0 UMOV UR6, UR7 ;  /* 0x0000000700068c82 */ /* 0x000fe40008000000 */
[----:B------:R-:W-:Y:S01]  /*53e0*/  @!UP0 USHF.R.U32.HI UR6, URZ, UR9, UR6 ;  /* 0x00000009ff068299 */ /* 0x000fe20008011606 */
[----:B------:R-:W-:Y:S01]  /*53f0*/  @P1 SHF.R.U32.HI R4, RZ, 0x10, R5 ;  /* 0x00000010ff041819 */ /* 0x000fe20000011605 */
[----:B---3--:R-:W-:Y:S01]  /*5400*/  @!UP0 UISETP.NE.AND UP2, UPT, UR5, 0x1, UPT ;  /* 0x000000010500888c */ /* 0x008fe2000bf45270 */
[----:B------:R-:W-:Y:S02]  /*5410*/  @!UP0 UMOV UR7, UR13 ;  /* 0x0000000d00078c82 */ /* 0x000fe40008000000 */
[----:B------:R-:W-:Y:S01]  /*5420*/  @P0 R2UR UR59, R4 ;  /* 0x00000000043b02ca */ /* 0x000fe200000e0000 */
[----:B----4-:R-:W-:Y:S02]  /*5430*/  @!UP0 USHF.R.U32.HI UR4, URZ, UR4, UR7 ;  /* 0x00000004ff048299 */ /* 0x010fe40008011607 */
[----:B------:R-:W-:Y:S02]  /*5440*/  @!UP0 USEL UR7, UR42, UR6, !UP2 ;  /* 0x000000062a078287 */ /* 0x000fe4000d000000 */
[----:B------:R-:W-:Y:S04]  /*5450*/  @!UP0 USEL UR6, UR41, UR4, !UP1 ;  /* 0x0000000429068287 */ /* 0x000fe8000c800000 */
[----:B------:R-:W-:Y:S02]  /*5460*/  @!UP0 UIADD3 UR4, UPT, UPT, -UR7, UR6, URZ ;  /* 0x0000000607048290 */ /* 0x000fe4000fffe1ff */
[----:B------:R-:W-:Y:S02]  /*5470*/  @!UP0 UIADD3 UR6, UPT, UPT, UR7, -UR6, URZ ;  /* 0x8000000607068290 */ /* 0x000fe4000fffe0ff */
[----:B------:R-:W-:Y:S02]  /*5480*/  @!UP0 UIMAD UR42, UR4, UR5, UR42 ;  /* 0x00000005042a82a4 */ /* 0x000fe4000f8e022a */
[----:B------:R-:W-:Y:S02]  /*5490*/  UIADD3 UR4, UPT, UPT, UR15, 0x1, URZ ;  /* 0x000000010f047890 */ /* 0x000fe4000fffe0ff */
[----:B------:R-:W-:Y:S02]  /*54a0*/  UIADD3 UR7, UPT, UPT, UR60, 0x200, URZ ;  /* 0x000002003c077890 */ /* 0x000fe4000fffe0ff */
[----:B------:R-:W-:Y:S02]  /*54b0*/  @!UP0 UIMAD UR41, UR6, UR10, UR41 ;  /* 0x0000000a062982a4 */ /* 0x000fe4000f8e0229 */
[----:B------:R-:W-:Y:S01]  /*54c0*/  IMAD.U32 R0, RZ, RZ, UR4 ;  /* 0x00000004ff007e24 */ /* 0x000fe2000f8e00ff */
[----:B------:R-:W-:Y:S04]  /*54d0*/  ULOP3.LUT UP0, URZ, UR7, 0x90, URZ, 0xc0, !UPT ;  /* 0x0000009007ff7892 */ /* 0x000fe8000f80c0ff */
[----:B------:R1:W-:Y:S05]  /*54e0*/  STL [R1+0x84], R0 ;  /* 0x0000840001007387 */ /* 0x0003ea0000100800 */
[----:B------:R-:W-:Y:S05]  /*54f0*/  BRA.U !UP0, `(.L_x_81) ;  /* 0x00000001087c7547 */ /* 0x000fea000b800000 */
[----:B------:R-:W3:Y:S01]  /*5500*/  LDCU.64 UR8, c[0x4][0x80] ;  /* 0x01001000ff0877ac */ /* 0x000ee20008000a00 */
[----:B------:R-:W-:Y:S01]  /*5510*/  MOV R16, 0x0 ;  /* 0x0000000000107802 */ /* 0x000fe20000000f00 */
[----:B------:R-:W-:Y:S02]  /*5520*/  HFMA2 R12, -RZ, RZ, 0, 5.9604644775390625e-08 ;  /* 0x00000001ff0c7431 */ /* 0x000fe400000001ff */
[----:B------:R-:W-:Y:S01]  /*5530*/  IMAD.MOV.U32 R8, RZ, RZ, 0x70 ;  /* 0x00000070ff087424 */ /* 0x000fe200078e00ff */
[----:B--2---:R2:W4:Y:S01]  /*5540*/  LDC.64 R2, c[0x4][R16] ;  /* 0x0100000010027b82 */ /* 0x0045220000000a00 */
[----:B------:R-:W1:Y:S01]  /*5550*/  LDCU.64 UR6, c[0x4][0x88] ;  /* 0x01001100ff0677ac */ /* 0x000e620008000a00 */
[----:B------:R-:W-:Y:S01]  /*5560*/  IMAD.MOV.U32 R13, RZ, RZ, RZ ;  /* 0x000000ffff0d7224 */ /* 0x000fe200078e00ff */
[----:B------:R-:W1:Y:S01]  /*5570*/  LDCU.64 UR4, c[0x4][0x8] ;  /* 0x01000100ff0477ac */ /* 0x000e620008000a00 */
[----:B---3--:R-:W-:Y:S01]  /*5580*/  MOV R5, UR9 ;  /* 0x0000000900057c02 */ /* 0x008fe20008000f00 */
[----:B------:R-:W-:Y:S01]  /*5590*/  IMAD.U32 R4, RZ, RZ, UR8 ;  /* 0x00000008ff047e24 */ /* 0x000fe2000f8e00ff */
[----:B-1----:R-:W-:Y:S01]  /*55a0*/  MOV R7, UR7 ;  /* 0x0000000700077c02 */ /* 0x002fe20008000f00 */
[----:B------:R-:W-:Y:S01]  /*55b0*/  IMAD.U32 R6, RZ, RZ, UR6 ;  /* 0x00000006ff067e24 */ /* 0x000fe2000f8e00ff */
[----:B------:R-:W-:Y:S01]  /*55c0*/  MOV R11, UR5 ;  /* 0x00000005000b7c02 */ /* 0x000fe20008000f00 */
[----:B------:R-:W-:Y:S02]  /*55d0*/  IMAD.U32 R10, RZ, RZ, UR4 ;  /* 0x00000004ff0a7e24 */ /* 0x000fe4000f8e00ff */
[----:B------:R-:W-:Y:S07]  /*55e0*/  LEPC R20, `(.L_x_82) ;  /* 0x000000001014794e */ /* 0x000fee0000000000 */
[----:B--2-45:R-:W-:Y:S05]  /*55f0*/  CALL.ABS.NOINC R2 ;  /* 0x0000000002007343 */ /* 0x034fea0003c00000 */
.L_x_82:
[----:B------:R-:W1:Y:S01]  /*5600*/  LDCU.64 UR8, c[0x4][0x80] ;  /* 0x01001000ff0877ac */ /* 0x000e620008000a00 */
[----:B------:R2:W3:Y:S01]  /*5610*/  LDC.64 R2, c[0x4][R16] ;  /* 0x0100000010027b82 */ /* 0x0004e20000000a00 */
[----:B------:R-:W-:Y:S02]  /*5620*/  HFMA2 R12, -RZ, RZ, 0, 5.9604644775390625e-08 ;  /* 0x00000001ff0c7431 */ /* 0x000fe400000001ff */
[----:B------:R-:W-:Y:S02]  /*5630*/  IMAD.MOV.U32 R8, RZ, RZ, 0x70 ;  /* 0x00000070ff087424 */ /* 0x000fe400078e00ff */
[----:B------:R-:W-:Y:S01]  /*5640*/  IMAD.MOV.U32 R13, RZ, RZ, RZ ;  /* 0x000000ffff0d7224 */ /* 0x000fe200078e00ff */
[----:B------:R-:W4:Y:S01]  /*5650*/  LDCU.64 UR6, c[0x4][0x88] ;  /* 0x01001100ff0677ac */ /* 0x000f220008000a00 */
[----:B------:R-:W5:Y:S01]  /*5660*/  LDCU.64 UR4, c[0x4][0x8] ;  /* 0x01000100ff0477ac */ /* 0x000f620008000a00 */
[----:B-1----:R-:W-:Y:S02]  /*5670*/  MOV R4, UR8 ;  /* 0x0000000800047c02 */ /* 0x002fe40008000f00 */
[----:B------:R-:W-:Y:S02]  /*5680*/  MOV R5, UR9 ;  /* 0x0000000900057c02 */ /* 0x000fe40008000f00 */
[----:B----4-:R-:W-:Y:S01]  /*5690*/  MOV R7, UR7 ;  /* 0x0000000700077c02 */ /* 0x010fe20008000f00 */
[----:B------:R-:W-:Y:S01]  /*56a0*/  IMAD.U32 R6, RZ, RZ, UR6 ;  /* 0x00000006ff067e24 */ /* 0x000fe2000f8e00ff */
[----:B-----5:R-:W-:Y:S01]  /*56b0*/  MOV R11, UR5 ;  /* 0x00000005000b7c02 */ /* 0x020fe20008000f00 */
[----:B--2---:R-:W-:Y:S02]  /*56c0*/  IMAD.U32 R10, RZ, RZ, UR4 ;  /* 0x00000004ff0a7e24 */ /* 0x004fe4000f8e00ff */
[----:B------:R-:W-:Y:S07]  /*56d0*/  LEPC R20, `(.L_x_81) ;  /* 0x000000001014794e */ /* 0x000fee0000000000 */
[----:B---3--:R-:W-:Y:S05]  /*56e0*/  CALL.ABS.NOINC R2 ;  /* 0x0000000002007343 */ /* 0x008fea0003c00000 */
.L_x_81:
[----:B------:R-:W-:Y:S01]  /*56f0*/  PLOP3.LUT P1, PT, PT, PT, PT, 0x8, 0x80 ;  /* 0x000000000080781c */ /* 0x000fe20003f2e170 */
[----:B------:R-:W-:Y:S01]  /*5700*/  UISETP.NE.AND UP1, UPT, UR57, URZ, UPT ;  /* 0x000000ff3900728c */ /* 0x000fe2000bf25270 */
[----:B------:R3:W5:Y:S01]  /*5710*/  LDL R16, [R1+0x64] ;  /* 0x0000640001107983 */ /* 0x0007620000100800 */
[----:B------:R-:W4:Y:S01]  /*5720*/  LDC.64 R4, c[0x0][0x890] ;  /* 0x00022400ff047b82 */ /* 0x000f220000000a00 */
[----:B------:R-:W1:Y:S03]  /*5730*/  S2R R17, SR_TID.X ;  /* 0x0000000000117919 */ /* 0x000e660000002100 */
[----:B------:R-:W-:Y:S04]  /*5740*/  PLOP3.LUT P0, PT, PT, PT, UP1, 0x80, 0x8 ;  /* 0x000000000008781c */ /* 0x000fe80003f0f018 */
[----:B------:R-:W2:Y:S01]  /*5750*/  LDC.64 R6, c[0x0][0x8b0] ;  /* 0x00022c00ff067b82 */ /* 0x000ea20000000a00 */
[----:B------:R-:W3:Y:S01]  /*5760*/  @UP1 LDCU.64 UR4, c[0x0][0x888] ;  /* 0x00011100ff0417ac */ /* 0x000ee20008000a00 */
[----:B----4-:R-:W-:Y:S01]  /*5770*/  ISETP.NE.U32.AND P3, PT, R4, RZ, PT ;  /* 0x000000ff0400720c */ /* 0x010fe20003f65070 */
[----:B---3--:R-:W-:Y:S03]  /*5780*/  @UP1 UISETP.NE.U32.AND UP0, UPT, UR4, URZ, UPT ;  /* 0x000000ff0400128c */ /* 0x008fe6000bf05070 */
[----:B------:R-:W-:Y:S02]  /*5790*/  ISETP.NE.AND.EX P3, PT, R5, RZ, PT, P3 ;  /* 0x000000ff0500720c */ /* 0x000fe40003f65330 */
[----:B--2---:R-:W-:Y:S01]  /*57a0*/  ISETP.NE.U32.AND P4, PT, R6, RZ, PT ;  /* 0x000000ff0600720c */ /* 0x004fe20003f85070 */
[----:B------:R-:W-:Y:S01]  /*57b0*/  @UP1 UISETP.NE.AND.EX UP0, UPT, UR5, URZ, UPT, UP0 ;  /* 0x000000ff0500128c */ /* 0x000fe2000bf05300 */
[----:B------:R-:W-:Y:S02]  /*57c0*/  @P0 PLOP3.LUT P1, PT, P3, PT, PT, 0x80, 0x8 ;  /* 0x000000000008081c */ /* 0x000fe40001f2f070 */
[----:B------:R-:W-:Y:S01]  /*57d0*/  ISETP.NE.AND.EX P4, PT, R7, RZ, PT, P4 ;  /* 0x000000ff0700720c */ /* 0x000fe20003f85340 */
[----:B------:R-:W-:Y:S06]  /*57e0*/  @UP1 USEL UR4, URZ, 0xffffffff, UP0 ;  /* 0xffffffffff041887 */ /* 0x000fec0008000000 */
[----:B-1----:R-:W-:Y:S06]  /*57f0*/  @!P3 BRA `(.L_x_83) ;  /* 0x000000000038b947 */ /* 0x002fec0003800000 */
[----:B------:R-:W1:Y:S02]  /*5800*/  LDC.64 R2, c[0x0][0x888] ;  /* 0x00022200ff027b82 */ /* 0x000e640000000a00 */
[----:B-1----:R-:W-:Y:S04]  /*5810*/  ISETP.NE.U32.AND P2, PT, R2, RZ, PT ;  /* 0x000000ff0200720c */ /* 0x002fe80003f45070 */
[----:B------:R-:W-:Y:S11]  /*5820*/  ISETP.NE.AND.EX P2, PT, R3, RZ, PT, P2 ;  /* 0x000000ff0300720c */ /* 0x000ff60003f45320 */
[----:B------:R-:W-:Y:S02]  /*5830*/  @!UPT UIADD3 URZ, UPT, UPT, URZ, URZ, URZ ;  /* 0x000000fffffff290 */ /* 0x000fe4000fffe0ff */
[----:B------:R-:W1:Y:S01]  /*5840*/  @P2 LDC.64 R2, c[0x0][0x888] ;  /* 0x00022200ff022b82 */ /* 0x000e620000000a00 */
[----:B------:R-:W-:Y:S04]  /*5850*/  @P2 IMAD R0, R4, UR36, RZ ;  /* 0x0000002404002c24 */ /* 0x000fe8000f8e02ff */
[----:B-1----:R-:W-:Y:S04]  /*5860*/  @P2 IMAD.WIDE R2, R0, 0x4, R2 ;  /* 0x0000000400022825 */ /* 0x002fe800078e0202 */
[----:B------:R-:W-:Y:S01]  /*5870*/  IMAD.MOV.U32 R0, RZ, RZ, 0x1 ;  /* 0x00000001ff007424 */ /* 0x000fe200078e00ff */
[----:B-----5:R1:W5:Y:S04]  /*5880*/  @P2 LDG.E R185, desc[UR54][R2.64] ;  /* 0x0000003602b92981 */ /* 0x020368000c1e1900 */
[----:B------:R-:W-:Y:S01]  /*5890*/  @P2 PRMT R16, R0, 0x7610, R16 ;  /* 0x0000761000102816 */ /* 0x000fe20000000010 */
[----:B-1----:R-:W-:Y:S05]  /*58a0*/  IMAD.MOV.U32 R2, RZ, RZ, 0x1 ;  /* 0x00000001ff027424 */ /* 0x002fea00078e00ff */
[----:B------:R-:W-:Y:S05]  /*58b0*/  @!P2 PRMT R16, R2, 0x7610, R16 ;  /* 0x000076100210a816 */ /* 0x000fea0000000010 */
[----:B------:R1:W-:Y:S02]  /*58c0*/  STL.S16 [R1+0x64], R16 ;  /* 0x0000641001007387 */ /* 0x0003e40000100600 */
[----:B-1----:R-:W2:Y:S02]  /*58d0*/  @!P2 LDC R185, c[0x0][0x880] ;  /* 0x00022000ffb9ab82 */ /* 0x002ea40000000800 */
.L_x_83:
[----:B------:R-:W-:Y:S05]  /*58e0*/  @!P4 BRA `(.L_x_84) ;  /* 0x000000000024c947 */ /* 0x000fea0003800000 */
[----:B------:R-:W1:Y:S02]  /*58f0*/  LDC.64 R2, c[0x0][0x8a8] ;  /* 0x00022a00ff027b82 */ /* 0x000e640000000a00 */
[----:B-1----:R-:W-:Y:S04]  /*5900*/  ISETP.NE.U32.AND P2, PT, R2, RZ, PT ;  /* 0x000000ff0200720c */ /* 0x002fe80003f45070 */
[----:B------:R-:W-:Y:S11]  /*5910*/  ISETP.NE.AND.EX P2, PT, R3, RZ, PT, P2 ;  /* 0x000000ff0300720c */ /* 0x000ff60003f45320 */
[----:B------:R-:W-:Y:S02]  /*5920*/  @!UPT UIADD3 URZ, UPT, UPT, URZ, URZ, URZ ;  /* 0x000000fffffff290 */ /* 0x000fe4000fffe0ff */
[----:B------:R-:W1:Y:S01]  /*5930*/  @P2 LDC.64 R2, c[0x0][0x8a8] ;  /* 0x00022a00ff022b82 */ /* 0x000e620000000a00 */
[----:B------:R-:W-:Y:S04]  /*5940*/  @P2 IMAD R0, R6, UR36, RZ ;  /* 0x0000002406002c24 */ /* 0x000fe8000f8e02ff */
[----:B-1----:R-:W-:Y:S05]  /*5950*/  @P2 IMAD.WIDE R2, R0, 0x4, R2 ;  /* 0x0000000400022825 */ /* 0x002fea00078e0202 */
[----:B-----5:R1:W5:Y:S02]  /*5960*/  @P2 LDG.E R184, desc[UR54][R2.64] ;  /* 0x0000003602b82981 */ /* 0x020364000c1e1900 */
[----:B-1----:R-:W3:Y:S02]  /*5970*/  @!P2 LDC R184, c[0x0][0x8a0] ;  /* 0x00022800ffb8ab82 */ /* 0x002ee40000000800 */
.L_x_84:
[----:B------:R-:W4:Y:S01]  /*5980*/  LDL R2, [R1+0x68] ;  /* 0x0000680001027983 */ /* 0x000f220000100800 */
[----:B--2--5:R-:W-:Y:S01]  /*5990*/  @P0 FSETP.NEU.AND P4, PT, R185, RZ, PT ;  /* 0x000000ffb900020b */ /* 0x024fe20003f8d000 */
[C---:B------:R-:W-:Y:S01]  /*59a0*/  IMAD.SHL.U32 R4, R17.reuse, 0x10, RZ ;  /* 0x0000001011047824 */ /* 0x040fe200078e00ff */
[----:B------:R-:W-:Y:S01]  /*59b0*/  @P0 LOP3.LUT P2, RZ, R16, 0xff, RZ, 0xc0, !PT ;  /* 0x000000ff10ff0812 */ /* 0x000fe2000784c0ff */
[----:B------:R-:W2:Y:S01]  /*59c0*/  LDL R0, [R1+0x70] ;  /* 0x0000700001007983 */ /* 0x000ea20000100800 */
[----:B------:R-:W-:Y:S01]  /*59d0*/  IMAD.SHL.U32 R5, R17, 0x2, RZ ;  /* 0x0000000211057824 */ /* 0x000fe200078e00ff */
[----:B------:R-:W-:Y:S01]  /*59e0*/  BSSY B1, `(.L_x_85) ;  /* 0x00000b9000017945 */ /* 0x000fe20003800000 */
[----:B------:R-:W-:Y:S02]  /*59f0*/  LOP3.LUT R3, R4, 0x40, RZ, 0xc0, !PT ;  /* 0x0000004004037812 */ /* 0x000fe400078ec0ff */
[----:B------:R-:W-:Y:S02]  /*5a00*/  CS2R R250, SRZ ;  /* 0x0000000000fa7805 */ /* 0x000fe4000001ff00 */
[----:B------:R-:W-:Y:S02]  /*5a10*/  PLOP3.LUT P5, PT, PT, PT, PT, 0x8, 0x80 ;  /* 0x000000000080781c */ /* 0x000fe40003fae170 */
[----:B------:R-:W-:Y:S02]  /*5a20*/  CS2R R248, SRZ ;  /* 0x0000000000f87805 */ /* 0x000fe4000001ff00 */
        /* <DEDUP_REMOVED lines=30> */
[----:B--2---:R-:W-:Y:S02]  /*5c10*/  R2UR UR5, R0 ;  /* 0x00000000000572ca */ /* 0x004fe400000e0000 */
[----:B----4-:R-:W-:Y:S01]  /*5c20*/  R2UR UR6, R2 ;  /* 0x00000000020672ca */ /* 0x010fe200000e0000 */
[----:B------:R-:W-:Y:S01]  /*5c30*/  IMAD.U32 R2, RZ, RZ, UR4 ;  /* 0x00000004ff027e24 */ /* 0x000fe2000f8e00ff */
[----:B------:R-:W-:Y:S04]  /*5c40*/  @P0 SEL R0, RZ, 0xffffffff, P4 ;  /* 0xffffffffff000807 */ /* 0x000fe80002000000 */
[----:B------:R-:W-:Y:S02]  /*5c50*/  @P1 SEL R0, R2, R0, !P2 ;  /* 0x0000000002001207 */ /* 0x000fe40005000000 */
[----:B------:R-:W-:Y:S02]  /*5c60*/  LOP3.LUT R2, R3, 0x8, R5, 0xf8, !PT ;  /* 0x0000000803027812 */ /* 0x000fe400078ef805 */
[----:B------:R-:W-:Y:S01]  /*5c70*/  @P0 LOP3.LUT R3, R0, 0x1, RZ, 0xc0, !PT ;  /* 0x0000000100030812 */ /* 0x000fe200078ec0ff */
[----:B------:R-:W-:Y:S01]  /*5c80*/  IMAD.U32 R0, RZ, RZ, UR43 ;  /* 0x0000002bff007e24 */ /* 0x000fe2000f8e00ff */
[----:B------:R-:W-:Y:S02]  /*5c90*/  LOP3.LUT R2, R2, 0x7b0, R4, 0xf8, !PT ;  /* 0x000007b002027812 */ /* 0x000fe400078ef804 */
[----:B------:R-:W-:Y:S01]  /*5ca0*/  ISETP.NE.U32.OR P6, PT, R3, 0x1, !P0 ;  /* 0x000000010300780c */ /* 0x000fe200047c5470 */
[----:B------:R-:W-:Y:S01]  /*5cb0*/  IMAD.U32 R3, RZ, RZ, UR6 ;  /* 0x00000006ff037e24 */ /* 0x000fe2000f8e00ff */
[----:B------:R-:W-:Y:S01]  /*5cc0*/  LOP3.LUT P1, RZ, R4, 0x40, RZ, 0xc0, !PT ;  /* 0x0000004004ff7812 */ /* 0x000fe2000782c0ff */
[C---:B------:R-:W-:Y:S01]  /*5cd0*/  IMAD R2, R0.reuse, 0x5800, R2 ;  /* 0x0000580000027824 */ /* 0x040fe200078e0202 */
[----:B------:R-:W-:Y:S02]  /*5ce0*/  P2R R4, PR, RZ, 0x40 ;  /* 0x00000040ff047803 */ /* 0x000fe40000000000 */
[----:B------:R-:W-:Y:S02]  /*5cf0*/  LOP3.LUT R8, R3, 0x1, RZ, 0x3c, !PT ;  /* 0x0000000103087812 */ /* 0x000fe400078e3cff */
[----:B------:R-:W-:Y:S01]  /*5d00*/  LEA R7, R0, UR60, 0x3 ;  /* 0x0000003c00077c11 */ /* 0x000fe2000f8e18ff */
[----:B------:R1:W-:Y:S01]  /*5d10*/  STL [R1+0x78], R4 ;  /* 0x0000780401007387 */ /* 0x0003e20000100800 */
[----:B------:R-:W-:Y:S03]  /*5d20*/  LEA R3, R2, UR60, 0x1 ;  /* 0x0000003c02037c11 */ /* 0x000fe6000f8e08ff */
[----:B------:R2:W-:Y:S01]  /*5d30*/  STL [R1+0x58], RZ ;  /* 0x000058ff01007387 */ /* 0x0005e20000100800 */
[----:B------:R-:W-:Y:S01]  /*5d40*/  @P6 SHF.L.U32 R0, R8, 0x1f, RZ ;  /* 0x0000001f08006819 */ /* 0x000fe200000006ff */
[C---:B------:R-:W-:Y:S02]  /*5d50*/  VIADD R2, R3.reuse, 0x200 ;  /* 0x0000020003027836 */ /* 0x040fe40000000000 */
[----:B------:R2:W-:Y:S01]  /*5d60*/  STL [R1+0x5c], RZ ;  /* 0x00005cff01007387 */ /* 0x0005e20000100800 */
[----:B------:R4:W3:Y:S03]  /*5d70*/  @P6 SYNCS.PHASECHK.TRANS64.TRYWAIT P0, [R7+URZ+0x70], R0 ;  /* 0x00007000070065a7 */ /* 0x0008e600080011ff */
[----:B------:R2:W-:Y:S04]  /*5d80*/  STL [R1+0x50], RZ ;  /* 0x000050ff01007387 */ /* 0x0005e80000100800 */
[----:B------:R2:W-:Y:S04]  /*5d90*/  STL [R1+0x54], RZ ;  /* 0x000054ff01007387 */ /* 0x0005e80000100800 */
[----:B------:R2:W-:Y:S04]  /*5da0*/  STL [R1+0x48], RZ ;  /* 0x000048ff01007387 */ /* 0x0005e80000100800 */
[----:B------:R2:W-:Y:S01]  /*5db0*/  STL [R1+0x4c], RZ ;  /* 0x00004cff01007387 */ /* 0x0005e20000100800 */
[----:B-1----:R-:W-:Y:S02]  /*5dc0*/  VIADD R4, R3, 0x210 ;  /* 0x0000021003047836 */ /* 0x002fe40000000000 */
[----:B------:R-:W-:Y:S01]  /*5dd0*/  @P1 VIADD R4, R2, 0xfffffff0 ;  /* 0xfffffff002041836 */ /* 0x000fe20000000000 */
[----:B------:R2:W-:Y:S01]  /*5de0*/  STL [R1+0x40], RZ ;  /* 0x000040ff01007387 */ /* 0x0005e20000100800 */
[----:B------:R-:W-:Y:S03]  /*5df0*/  IMAD.U32 R2, RZ, RZ, UR44 ;  /* 0x0000002cff027e24 */ /* 0x000fe6000f8e00ff */
[----:B------:R2:W-:Y:S01]  /*5e00*/  STL [R1+0x44], RZ ;  /* 0x000044ff01007387 */ /* 0x0005e20000100800 */
[----:B----4-:R-:W-:Y:S01]  /*5e10*/  IMAD.U32 R0, RZ, RZ, UR5 ;  /* 0x00000005ff007e24 */ /* 0x010fe2000f8e00ff */
[----:B------:R-:W-:Y:S02]  /*5e20*/  LEA R6, R2, UR60, 0x3 ;  /* 0x0000003c02067c11 */ /* 0x000fe4000f8e18ff */
[----:B------:R2:W-:Y:S02]  /*5e30*/  STL [R1+0x38], RZ ;  /* 0x000038ff01007387 */ /* 0x0005e40000100800 */
[----:B------:R-:W-:Y:S02]  /*5e40*/  SHF.L.U32 R5, R0, 0x1f, RZ ;  /* 0x0000001f00057819 */ /* 0x000fe400000006ff */
[----:B------:R2:W-:Y:S02]  /*5e50*/  STL [R1+0x3c], RZ ;  /* 0x00003cff01007387 */ /* 0x0005e40000100800 */
[----:B------:R2:W1:Y:S02]  /*5e60*/  SYNCS.PHASECHK.TRANS64.TRYWAIT P4, [R6+URZ+0xc0], R5 ;  /* 0x0000c005060075a7 */ /* 0x00046400080811ff */
[----:B------:R2:W-:Y:S04]  /*5e70*/  STL [R1+0x30], RZ ;  /* 0x000030ff01007387 */ /* 0x0005e80000100800 */
        /* <DEDUP_REMOVED lines=11> */
[----:B------:R2:W-:Y:S04]  /*5f30*/  STL [R1], RZ ;  /* 0x000000ff01007387 */ /* 0x0005e80000100800 */
[----:B------:R2:W-:Y:S01]  /*5f40*/  STL [R1+0x4], RZ ;  /* 0x000004ff01007387 */ /* 0x0005e20000100800 */
[----:B---3--:R-:W-:Y:S01]  /*5f50*/  @P6 PLOP3.LUT P5, PT, P0, PT, PT, 0x8, 0x80 ;  /* 0x000000000080681c */ /* 0x008fe200007ae170 */
[----:B------:R-:W-:Y:S01]  /*5f60*/  @!UPT UIADD3 URZ, UPT, UPT, URZ, URZ, URZ ;  /* 0x000000fffffff290 */ /* 0x000fe2000fffe0ff */
[----:B------:R-:W-:Y:S11]  /*5f70*/  @!P6 BRA `(.L_x_86) ;  /* 0x00000004007ce947 */ /* 0x000ff60003800000 */
[----:B------:R-:W-:Y:S01]  /*5f80*/  ISETP.NE.U32.AND P0, PT, RZ, UR52, PT ;  /* 0x00000034ff007c0c */ /* 0x000fe2000bf05070 */
[----:B------:R-:W-:Y:S01]  /*5f90*/  BSSY B0, `(.L_x_87) ;  /* 0x000000d000007945 */ /* 0x000fe20003800000 */
[----:B------:R-:W-:Y:S01]  /*5fa0*/  FSETP.NEU.AND P2, PT, R185, RZ, PT ;  /* 0x000000ffb900720b */ /* 0x000fe20003f4d000 */
[----:B------:R-:W-:Y:S01]  /*5fb0*/  IMAD.MOV.U32 R190, RZ, RZ, RZ ;  /* 0x000000ffffbe7224 */ /* 0x000fe200078e00ff */
[----:B------:R-:W-:Y:S02]  /*5fc0*/  ISETP.NE.AND.EX P0, PT, RZ, UR53, PT, P0 ;  /* 0x00000035ff007c0c */ /* 0x000fe4000bf05300 */
[----:B------:R-:W-:Y:S02]  /*5fd0*/  LOP3.LUT P1, RZ, R16, 0xff, RZ, 0xc0, !PT ;  /* 0x000000ff10ff7812 */ /* 0x000fe4000782c0ff */
[----:B------:R-:W-:Y:S02]  /*5fe0*/  SEL R0, RZ, 0xffffffff, P2 ;  /* 0xffffffffff007807 */ /* 0x000fe40001000000 */
[----:B------:R-:W-:Y:S04]  /*5ff0*/  SEL R2, RZ, 0xffffffff, P0 ;  /* 0xffffffffff027807 */ /* 0x000fe80000000000 */
[----:B------:R-:W-:Y:S04]  /*6000*/  @P3 SEL R0, R2, R0, !P1 ;  /* 0x0000000002003207 */ /* 0x000fe80004800000 */
[----:B------:R-:W-:Y:S01]  /*6010*/  LOP3.LUT R2, R0, 0x1, RZ, 0xc0, !PT ;  /* 0x0000000100027812 */ /* 0x000fe200078ec0ff */
[----:B------:R-:W-:Y:S06]  /*6020*/  @!P5 BRA `(.L_x_88) ;  /* 0x00000000000cd947 */ /* 0x000fec0003800000 */
[----:B------:R-:W-:Y:S04]  /*6030*/  SHF.L.U32 R0, R8, 0x1f, RZ ;  /* 0x0000001f08007819 */ /* 0x000fe800000006ff */
[----:B------:R-:W3:Y:S02]  /*6040*/  SYNCS.PHASECHK.TRANS64.TRYWAIT P0, [R7+URZ+0x70], R0 ;  /* 0x00007000070075a7 */ /* 0x000ee400080011ff */
[----:B---3--:R-:W-:Y:S05]  /*6050*/  @!P0 BRA `(.L_x_89) ;  /* 0x0000005000b48947 */ /* 0x008fea0003800000 */
.L_x_88:
[----:B------:R-:W-:Y:S05]  /*6060*/  BSYNC B0 ;  /* 0x0000000000007941 */ /* 0x000fea0003800000 */
.L_x_87:
[----:B------:R-:W-:Y:S02]  /*6070*/  ISETP.NE.U32.AND P0, PT, R2, 0x1, PT ;  /* 0x000000010200780c */ /* 0x000fe40003f05070 */
[----:B------:R-:W-:Y:S02]  /*6080*/  CS2R R10, SRZ ;  /* 0x00000000000a7805 */ /* 0x000fe4000001ff00 */
[----:B------:R-:W-:Y:S02]  /*6090*/  CS2R R8, SRZ ;  /* 0x0000000000087805 */ /* 0x000fe4000001ff00 */
[----:B------:R-:W-:Y:S02]  /*60a0*/  CS2R R26, SRZ ;  /* 0x00000000001a7805 */ /* 0x000fe4000001ff00 */
[----:B------:R-:W-:Y:S02]  /*60b0*/  CS2R R24, SRZ ;  /* 0x0000000000187805 */ /* 0x000fe4000001ff00 */
[----:B------:R-:W-:Y:S02]  /*60c0*/  CS2R R14, SRZ ;  /* 0x00000000000e7805 */ /* 0x000fe4000001ff00 */
[----:B------:R-:W-:Y:S01]  /*60d0*/  CS2R R12, SRZ ;  /* 0x00000000000c7805 */ /* 0x000fe2000001ff00 */
[----:B------:R-:W-:Y:S01]  /*60e0*/  IMAD.MOV.U32 R191, RZ, RZ, RZ ;  /* 0x000000ffffbf7224 */ /* 0x000fe200078e00ff */
[----:B------:R-:W-:Y:S02]  /*60f0*/  CS2R R188, SRZ ;  /* 0x0000000000bc7805 */ /* 0x000fe4000001ff00 */
[----:B------:R-:W-:Y:S02]  /*6100*/  CS2R R198, SRZ ;  /* 0x0000000000c67805 */ /* 0x000fe4000001ff00 */
[----:B------:R-:W-:Y:S02]  /*6110*/  CS2R R196, SRZ ;  /* 0x0000000000c47805 */ /* 0x000fe4000001ff00 */
[----:B------:R-:W-:Y:S02]  /*6120*/  CS2R R206, SRZ ;  /* 0x0000000000ce7805 */ /* 0x000fe4000001ff00 */
[----:B------:R-:W-:Y:S01]  /*6130*/  CS2R R204, SRZ ;  /* 0x0000000000cc7805 */ /* 0x000fe2000001ff00 */
[----:B------:R-:W4:Y:S01]  /*6140*/  @P0 LDS.128 R8, [R3+0xa200] ;  /* 0x00a2000003080984 */ /* 0x000f220000000c00 */
[----:B------:R-:W-:Y:S02]  /*6150*/  CS2R R214, SRZ ;  /* 0x0000000000d67805 */ /* 0x000fe4000001ff00 */
[----:B------:R-:W-:Y:S02]  /*6160*/  CS2R R212, SRZ ;  /* 0x0000000000d47805 */ /* 0x000fe4000001ff00 */
[----:B------:R-:W-:Y:S01]  /*6170*/  CS2R R222, SRZ ;  /* 0x0000000000de7805 */ /* 0x000fe2000001ff00 */
[----:B------:R-:W5:Y:S01]  /*6180*/  @P0 LDS.128 R24, [R3+0x8200] ;  /* 0x0082000003180984 */ /* 0x000f620000000c00 */
[----:B------:R-:W-:Y:S02]  /*6190*/  CS2R R220, SRZ ;  /* 0x0000000000dc7805 */ /* 0x000fe4000001ff00 */
[----:B------:R-:W-:Y:S02]  /*61a0*/  CS2R R230, SRZ ;  /* 0x0000000000e67805 */ /* 0x000fe4000001ff00 */
[----:B------:R-:W-:Y:S01]  /*61b0*/  CS2R R228, SRZ ;  /* 0x0000000000e47805 */ /* 0x000fe2000001ff00 */
[----:B------:R-:W1:Y:S01]  /*61c0*/  @P0 LDS.128 R12, [R3+0x9200] ;  /* 0x00920000030c0984 */ /* 0x000e620000000c00 */
[----:B------:R-:W-:Y:S02]  /*61d0*/  CS2R R238, SRZ ;  /* 0x0000000000ee7805 */ /* 0x000fe4000001ff00 */
[----:B------:R-:W-:Y:S02]  /*61e0*/  CS2R R236, SRZ ;  /* 0x0000000000ec7805 */ /* 0x000fe4000001ff00 */
[----:B------:R-:W-:Y:S01]  /*61f0*/  CS2R R246, SRZ ;  /* 0x0000000000f67805 */ /* 0x000fe2000001ff00 */
[----:B------:R-:W-:Y:S01]  /*6200*/  @P0 LDS.128 R188, [R3+0x200] ;  /* 0x0002000003bc0984 */ /* 0x000fe20000000c00 */
        /* <DEDUP_REMOVED lines=21> */
[----:B------:R-:W-:Y:S01]  /*6360*/  CS2R R248, SRZ ;  /* 0x0000000000f87805 */ /* 0x000fe2000001ff00 */
[----:B------:R-:W-:Y:S04]  /*6370*/  @P0 LDS.128 R236, [R3+0x6200] ;  /* 0x0062000003ec0984 */ /* 0x000fe80000000c00 */
[----:B----4-:R4:W-:Y:S04]  /*6380*/  STL.64 [R1+0x40], R8 ;  /* 0x0000400801007387 */ /* 0x0109e80000100a00 */
[----:B-----5:R5:W-:Y:S04]  /*6390*/  STL.64 [R1], R24 ;  /* 0x0000001801007387 */ /* 0x020be80000100a00 */
[----:B------:R2:W-:Y:S04]  /*63a0*/  STL.64 [R1+0x8], R26 ;  /* 0x0000081a01007387 */ /* 0x0005e80000100a00 */
[----:B------:R3:W-:Y:S04]  /*63b0*/  STL.64 [R1+0x48], R10 ;  /* 0x0000480a01007387 */ /* 0x0007e80000100a00 */
[----:B-1----:R1:W-:Y:S04]  /*63c0*/  STL.64 [R1+0x20], R12 ;  /* 0x0000200c01007387 */ /* 0x0023e80000100a00 */
[----:B------:R1:W-:Y:S04]  /*63d0*/  STL.64 [R1+0x28], R14 ;  /* 0x0000280e01007387 */ /* 0x0003e80000100a00 */
[----:B------:R-:W-:Y:S01]  /*63e0*/  @P0 LDS.128 R244, [R3+0x7200] ;  /* 0x0072000003f40984 */ /* 0x000fe20000000c00 */
[----:B----4-:R-:W-:Y:S03]  /*63f0*/  CS2R R8, SRZ ;  /* 0x0000000000087805 */ /* 0x010fe6000001ff00 */
[----:B------:R-:W-:Y:S01]  /*6400*/  @P0 LDS.128 R192, [R4] ;  /* 0x0000000004c00984 */ /* 0x000fe20000000c00 */
[----:B-----5:R-:W-:Y:S03]  /*6410*/  CS2R R24, SRZ ;  /* 0x0000000000187805 */ /* 0x020fe6000001ff00 */
[----:B------:R-:W-:Y:S01]  /*6420*/  @P0 LDS.128 R200, [R4+0x1000] ;  /* 0x0010000004c80984 */ /* 0x000fe20000000c00 */
[----:B--2---:R-:W-:Y:S03]  /*6430*/  CS2R R26, SRZ ;  /* 0x00000000001a7805 */ /* 0x004fe6000001ff00 */
[----:B------:R-:W-:Y:S01]  /*6440*/  @P0 LDS.128 R208, [R4+0x2000] ;  /* 0x0020000004d00984 */ /* 0x000fe20000000c00 */
[----:B---3--:R-:W-:Y:S03]  /*6450*/  IMAD.MOV.U32 R11, RZ, RZ, RZ ;  /* 0x000000ffff0b7224 */ /* 0x008fe600078e00ff */
[----:B------:R3:W2:Y:S01]  /*6460*/  LDL.LU R10, [R1+0x58] ;  /* 0x00005800010a7983 */ /* 0x0006a20000300800 */
[----:B-1----:R-:W-:Y:S03]  /*6470*/  CS2R R12, SRZ ;  /* 0x00000000000c7805 */ /* 0x002fe6000001ff00 */
[----:B------:R-:W-:Y:S01]  /*6480*/  @P0 LDS.128 R24, [R4+0x8000] ;  /* 0x0080000004180984 */ /* 0x000fe20000000c00 */
[----:B------:R-:W-:Y:S03]  /*6490*/  CS2R R14, SRZ ;  /* 0x00000000000e7805 */ /* 0x000fe6000001ff00 */
[----:B------:R-:W-:Y:S04]  /*64a0*/  @P0 LDS.128 R216, [R4+0x3000] ;  /* 0x0030000004d80984 */ /* 0x000fe80000000c00 */
[----:B------:R-:W-:Y:S04]  /*64b0*/  @P0 LDS.128 R224, [R4+0x4000] ;  /* 0x0040000004e00984 */ /* 0x000fe80000000c00 */
[----:B------:R-:W-:Y:S04]  /*64c0*/  @P0 LDS.128 R12, [R4+0x9000] ;  /* 0x00900000040c0984 */ /* 0x000fe80000000c00 */
[----:B------:R-:W-:Y:S04]  /*64d0*/  @P0 LDS.128 R232, [R4+0x5000] ;  /* 0x0050000004e80984 */ /* 0x000fe80000000c00 */
[----:B------:R-:W-:Y:S04]  /*64e0*/  @P0 LDS.128 R240, [R4+0x6000] ;  /* 0x0060000004f00984 */ /* 0x000fe80000000c00 */
[----:B------:R-:W-:Y:S04]  /*64f0*/  @P0 LDS.128 R248, [R4+0x7000] ;  /* 0x0070000004f80984 */ /* 0x000fe80000000c00 */
[----:B--2---:R-:W1:Y:S04]  /*6500*/  @P0 LDS.128 R8, [R4+0xa000] ;  /* 0x00a0000004080984 */ /* 0x004e680000000c00 */
[----:B-1----:R3:W-:Y:S04]  /*6510*/  STL.64 [R1+0x50], R8 ;  /* 0x0000500801007387 */ /* 0x0027e80000100a00 */
[----:B------:R3:W-:Y:S04]  /*6520*/  STL.64 [R1+0x10], R24 ;  /* 0x0000101801007387 */ /* 0x0007e80000100a00 */
[----:B------:R3:W-:Y:S04]  /*6530*/  STL.64 [R1+0x18], R26 ;  /* 0x0000181a01007387 */ /* 0x0007e80000100a00 */
[----:B------:R3:W-:Y:S04]  /*6540*/  STL.64 [R1+0x58], R10 ;  /* 0x0000580a01007387 */ /* 0x0007e80000100a00 */
[----:B------:R3:W-:Y:S04]  /*6550*/  STL.64 [R1+0x30], R12 ;  /* 0x0000300c01007387 */ /* 0x0007e80000100a00 */
[----:B------:R3:W-:Y:S02]  /*6560*/  STL.64 [R1+0x38], R14 ;  /* 0x0000380e01007387 */ /* 0x0007e40000100a00 */
.L_x_86:
[----:B------:R-:W-:Y:S05]  /*6570*/  BSYNC B1 ;  /* 0x0000000000017941 */ /* 0x000fea0003800000 */
.L_x_85:
[----:B------:R-:W-:Y:S01]  /*6580*/  SHF.R.U32.HI R17, RZ, 0x5, R17 ;  /* 0x00000005ff117819 */ /* 0x000fe20000011611 */
[----:B------:R-:W-:Y:S04]  /*6590*/  IMAD.U32 R0, RZ, RZ, UR44 ;  /* 0x0000002cff007e24 */ /* 0x000fe8000f8e00ff */
[----:B------:R-:W-:Y:S05]  /*65a0*/  IMAD R16, R0, 0xb0, R22 ;  /* 0x000000b000107824 */ /* 0x000fea00078e0216 */
[----:B------:R-:W-:Y:S04]  /*65b0*/  SHF.R.U32.HI R0, RZ, 0x15, R16 ;  /* 0x00000015ff007819 */ /* 0x000fe80000011610 */
[----:B------:R-:W-:Y:S01]  /*65c0*/  LOP3.LUT P0, RZ, R0, 0x3, R17, 0x48, !PT ;  /* 0x0000000300ff7812 */ /* 0x000fe20007804811 */
[----:B------:R-:W-:Y:S01]  /*65d0*/  @!UPT UIADD3 URZ, UPT, UPT, URZ, URZ, URZ ;  /* 0x000000fffffff290 */ /* 0x000fe2000fffe0ff */
[----:B-1----:R-:W-:Y:S11]  /*65e0*/  @P4 BRA `(.L_x_90) ;  /* 0x0000000000084947 */ /* 0x002ff60003800000 */
[----:B------:R-:W1:Y:S02]  /*65f0*/  SYNCS.PHASECHK.TRANS64.TRYWAIT P1, [R6+URZ+0xc0], R5 ;  /* 0x0000c005060075a7 */ /* 0x000e6400080211ff */
[----:B-1----:R-:W-:Y:S05]  /*6600*/  @!P1 BRA `(.L_x_91) ;  /* 0x0000004c005c9947 */ /* 0x002fea0003800000 */
.L_x_90:
[----:B------:R-:W-:Y:S05]  /*6610*/  @!P0 BRA `(.L_x_92) ;  /* 0x0000000000408947 */ /* 0x000fea0003800000 */
[----:B------:R-:W1:Y:S01]  /*6620*/  LDCU.64 UR8, c[0x4][0x70] ;  /* 0x01000e00ff0877ac */ /* 0x000e620008000a00 */
[----:B------:R-:W-:Y:S01]  /*6630*/  MOV R3, 0x0 ;  /* 0x0000000000037802 */ /* 0x000fe20000000f00 */
[----:B---3--:R-:W-:Y:S02]  /*6640*/  HFMA2 R12, -RZ, RZ, 0, 5.9604644775390625e-08 ;  /* 0x00000001ff0c7431 */ /* 0x008fe400000001ff */
[----:B------:R-:W-:Y:S02]  /*6650*/  IMAD.MOV.U32 R8, RZ, RZ, 0x192 ;  /* 0x00000192ff087424 */ /* 0x000fe400078e00ff */
[----:B------:R-:W-:Y:S01]  /*6660*/  IMAD.MOV.U32 R13, RZ, RZ, RZ ;  /* 0x000000ffff0d7224 */ /* 0x000fe200078e00ff */
[----:B------:R-:W3:Y:S01]  /*6670*/  LDCU.64 UR6, c[0x4][0x78] ;  /* 0x01000f00ff0677ac */ /* 0x000ee20008000a00 */
[----:B------:R-:W4:Y:S01]  /*6680*/  LDC.64 R2, c[0x4][R3] ;  /* 0x0100000003027b82 */ /* 0x000f220000000a00 */
[----:B------:R-:W5:Y:S01]  /*6690*/  LDCU.64 UR4, c[0x4][0x10] ;  /* 0x01000200ff0477ac */ /* 0x000f620008000a00 */
[----:B-12---:R-:W-:Y:S01]  /*66a0*/  MOV R5, UR9 ;  /* 0x0000000900057c02 */ /* 0x006fe20008000f00 */
[----:B------:R-:W-:Y:S01]  /*66b0*/  IMAD.U32 R4, RZ, RZ, UR8 ;  /* 0x00000008ff047e24 */ /* 0x000fe2000f8e00ff */
[----:B---3--:R-:W-:Y:S01]  /*66c0*/  MOV R7, UR7 ;  /* 0x0000000700077c02 */ /* 0x008fe20008000f00 */
[----:B------:R-:W-:Y:S01]  /*66d0*/  IMAD.U32 R6, RZ, RZ, UR6 ;  /* 0x00000006ff067e24 */ /* 0x000fe2000f8e00ff */
[----:B-----5:R-:W-:Y:S01]  /*66e0*/  MOV R11, UR5 ;  /* 0x00000005000b7c02 */ /* 0x020fe20008000f00 */
[----:B------:R-:W-:Y:S02]  /*66f0*/  IMAD.U32 R10, RZ, RZ, UR4 ;  /* 0x00000004ff0a7e24 */ /* 0x000fe4000f8e00ff */
[----:B------:R-:W-:Y:S07]  /*6700*/  LEPC R20, `(.L_x_92) ;  /* 0x000000001014794e */ /* 0x000fee0000000000 */
[----:B----4-:R-:W-:Y:S05]  /*6710*/  CALL.ABS.NOINC R2 ;  /* 0x0000000002007343 */ /* 0x010fea0003c00000 */
.L_x_92:
[----:B------:R-:W-:Y:S05]  /*6720*/  WARPSYNC.ALL ;  /* 0x0000000000007948 */ /* 0x000fea0003800000 */
[C---:B------:R-:W-:Y:S01]  /*6730*/  R2UR UR4, R16.reuse ;  /* 0x00000000100472ca */ /* 0x040fe200000e0000 */
[----:B------:R-:W-:Y:S05]  /*6740*/  VIADD R0, R16, 0x10 ;  /* 0x0000001010007836 */ /* 0x000fea0000000000 */
[----:B------:R-:W-:Y:S04]  /*6750*/  SHF.R.U32.HI R0, RZ, 0x15, R0 ;  /* 0x00000015ff007819 */ /* 0x000fe80000011600 */
[----:B------:R-:W-:Y:S03]  /*6760*/  LOP3.LUT P0, RZ, R0, 0x3, R17, 0x48, !PT ;  /* 0x0000000300ff7812 */ /* 0x000fe60007804811 */
[----:B------:R-:W4:Y:S10]  /*6770*/  LDTM.x16 R168, tmem[UR4] ;  /* 0x0000000400a879ee */ /* 0x000f340008240000 */
[----:B----4-:R-:W-:Y:S05]  /*6780*/  @!P0 BRA `(.L_x_93) ;  /* 0x0000000000408947 */ /* 0x010fea0003800000 */
        /* <DEDUP_REMOVED lines=16> */
.L_x_93:
[----:B------:R-:W-:Y:S05]  /*6890*/  WARPSYNC.ALL ;  /* 0x0000000000007948 */ /* 0x000fea0003800000 */
[C---:B------:R-:W-:Y:S01]  /*68a0*/  R2UR UR4, R16.reuse ;  /* 0x00000000100472ca */ /* 0x040fe200000e0000 */
[----:B------:R-:W-:Y:S05]  /*68b0*/  VIADD R0, R16, 0x20 ;  /* 0x0000002010007836 */ /* 0x000fea0000000000 */
[----:B------:R-:W-:Y:S04]  /*68c0*/  SHF.R.U32.HI R0, RZ, 0x15, R0 ;  /* 0x00000015ff007819 */ /* 0x000fe80000011600 */
[----:B------:R-:W-:Y:S03]  /*68d0*/  LOP3.LUT P0, RZ, R0, 0x3, R17, 0x48, !PT ;  /* 0x0000000300ff7812 */ /* 0x000fe60007804811 */
[----:B------:R-:W4:Y:S10]  /*68e0*/  LDTM.x16 R152, tmem[UR4+0x10] ;  /* 0x00001004009879ee */ /* 0x000f340008240000 */
        /* <DEDUP_REMOVED lines=17> */
.L_x_94:
        /* <DEDUP_REMOVED lines=23> */
.L_x_95:
        /* <DEDUP_REMOVED lines=23> */
.L_x_96:
        /* <DEDUP_REMOVED lines=23> */
.L_x_97:
        /* <DEDUP_REMOVED lines=23> */
.L_x_98:
        /* <DEDUP_REMOVED lines=23> */
.L_x_99:
        /* <DEDUP_REMOVED lines=23> */
.L_x_100:
        /* <DEDUP_REMOVED lines=23> */
.L_x_101:
[----:B------:R-:W4:Y:S01]  /*7410*/  S2R R2, SR_TID.X ;  /* 0x0000000000027919 */ /* 0x000f220000002100 */
[----:B------:R-:W-:Y:S05]  /*7420*/  WARPSYNC.ALL ;  /* 0x0000000000007948 */ /* 0x000fea0003800000 */
[C---:B------:R-:W-:Y:S01]  /*7430*/  R2UR UR4, R16.reuse ;  /* 0x00000000100472ca */ /* 0x040fe200000e0000 */
[----:B------:R-:W-:Y:S05]  /*7440*/  VIADD R0, R16, 0xa0 ;  /* 0x000000a010007836 */ /* 0x000fea0000000000 */
[----:B------:R-:W-:Y:S07]  /*7450*/  SHF.R.U32.HI R0, RZ, 0x15, R0 ;  /* 0x00000015ff007819 */ /* 0x000fee0000011600 */
[----:B---3--:R-:W3:Y:S01]  /*7460*/  LDTM.x16 R24, tmem[UR4+0x90] ;  /* 0x00009004001879ee */ /* 0x008ee20008240000 */
[----:B----4-:R-:W-:Y:S04]  /*7470*/  SHF.R.U32.HI R2, RZ, 0x5, R2 ;  /* 0x00000005ff027819 */ /* 0x010fe80000011602 */
[----:B------:R-:W-:Y:S11]  /*7480*/  LOP3.LUT P0, RZ, R0, 0x3, R2, 0x48, !PT ;  /* 0x0000000300ff7812 */ /* 0x000ff60007804802 */
[----:B------:R-:W-:Y:S02]  /*7490*/  @!UPT UIADD3 URZ, UPT, UPT, URZ, URZ, URZ ;  /* 0x000000fffffff290 */ /* 0x000fe4000fffe0ff */
[----:B---3--:R-:W-:Y:S05]  /*74a0*/  @!P0 BRA `(.L_x_102) ;  /* 0x0000000000408947 */ /* 0x008fea0003800000 */
[----:B------:R-:W1:Y:S01]  /*74b0*/  LDCU.64 UR8, c[0x4][0x70] ;  /* 0x01000e00ff0877ac */ /* 0x000e620008000a00 */
[----:B------:R-:W-:Y:S01]  /*74c0*/  MOV R3, 0x0 ;  /* 0x0000000000037802 */ /* 0x000fe20000000f00 */
[----:B------:R-:W-:Y:S02]  /*74d0*/  HFMA2 R12, -RZ, RZ, 0, 5.9604644775390625e-08 ;  /* 0x00000001ff0c7431 */ /* 0x000fe400000001ff */
        /* <DEDUP_REMOVED lines=13> */
.L_x_102:
[----:B------:R-:W3:Y:S01]  /*75b0*/  S2R R7, SR_TID.X ;  /* 0x0000000000077919 */ /* 0x000ee20000002100 */
[----:B------:R-:W-:Y:S05]  /*75c0*/  WARPSYNC.ALL ;  /* 0x0000000000007948 */ /* 0x000fea0003800000 */
[----:B---3--:R-:W-:Y:S02]  /*75d0*/  LOP3.LUT P1, R20, R7, 0x60, RZ, 0xc0, !PT ;  /* 0x0000006007147812 */ /* 0x008fe4000782c0ff */
[----:B------:R-:W-:Y:S01]  /*75e0*/  SHF.L.U32 R2, R188, 0x10, RZ ;  /* 0x00000010bc027819 */ /* 0x000fe200000006ff */
[----:B------:R-:W-:Y:S01]  /*75f0*/  FMUL R0, R184, R168 ;  /* 0x000000a8b8007220 */ /* 0x000fe20000400000 */
[----:B------:R-:W-:Y:S01]  /*7600*/  LOP3.LUT R3, R188, 0xffff0000, RZ, 0xc0, !PT ;  /* 0xffff0000bc037812 */ /* 0x000fe200078ec0ff */
[----:B------:R-:W3:Y:S01]  /*7610*/  S2UR UR6, SR_CgaCtaId ;  /* 0x00000000000679c3 */ /* 0x000ee20000008800 */
[----:B------:R-:W-:Y:S01]  /*7620*/  SHF.L.U32 R4, R189, 0x10, RZ ;  /* 0x00000010bd047819 */ /* 0x000fe200000006ff */
[----:B------:R-:W-:Y:S01]  /*7630*/  FFMA R0, R185, R2, R0 ;  /* 0x00000002b9007223 */ /* 0x000fe20000000000 */
[----:B-12---:R-:W-:Y:S01]  /*7640*/  LOP3.LUT R5, R189, 0xffff0000, RZ, 0xc0, !PT ;  /* 0xffff0000bd057812 */ /* 0x006fe200078ec0ff */
[----:B------:R-:W-:Y:S01]  /*7650*/  FMUL R2, R184, R169 ;  /* 0x000000a9b8027220 */ /* 0x000fe20000400000 */
[----:B------:R-:W-:Y:S01]  /*7660*/  SHF.L.U32 R6, R190, 0x10, RZ ;  /* 0x00000010be067819 */ /* 0x000fe200000006ff */
[C---:B------:R-:W-:Y:S01]  /*7670*/  FMUL R136, R184.reuse, R136 ;  /* 0x00000088b8887220 */ /* 0x040fe20000400000 */
[----:B------:R-:W-:Y:S01]  /*7680*/  SHF.L.U32 R21, R7, 0x4, RZ ;  /* 0x0000000407157819 */ /* 0x000fe200000006ff */
[----:B------:R-:W-:Y:S01]  /*7690*/  FFMA R2, R185, R3, R2 ;  /* 0x00000003b9027223 */ /* 0x000fe20000000002 */
[----:B------:R-:W-:Y:S01]  /*76a0*/  SHF.L.U32 R7, R7, 0x1, RZ ;  /* 0x0000000107077819 */ /* 0x000fe200000006ff */
[C---:B------:R-:W-:Y:S01]  /*76b0*/  FMUL R3, R184.reuse, R170 ;  /* 0x000000aab8037220 */ /* 0x040fe20000400000 */
[----:B------:R-:W-:Y:S01]  /*76c0*/  LOP3.LUT R8, R191, 0xffff0000, RZ, 0xc0, !PT ;  /* 0xffff0000bf087812 */ /* 0x000fe200078ec0ff */
[----:B------:R-:W-:Y:S01]  /*76d0*/  FMUL R137, R184, R137 ;  /* 0x00000089b8897220 */ /* 0x000fe20000400000 */
[----:B------:R-:W-:Y:S01]  /*76e0*/  F2FP.BF16.F32.PACK_AB R168, R2, R0 ;  /* 0x0000000002a8723e */ /* 0x000fe200000010ff */
[C---:B------:R-:W-:Y:S01]  /*76f0*/  FFMA R3, R185.reuse, R4, R3 ;  /* 0x00000004b9037223 */ /* 0x040fe20000000003 */
[----:B------:R-:W-:Y:S01]  /*7700*/  LOP3.LUT R2, R190, 0xffff0000, RZ, 0xc0, !PT ;  /* 0xffff0000be027812 */ /* 0x000fe200078ec0ff */
[C---:B------:R-:W-:Y:S01]  /*7710*/  FMUL R4, R184.reuse, R171 ;  /* 0x000000abb8047220 */ /* 0x040fe20000400000 */
[----:B------:R-:W-:Y:S01]  /*7720*/  MOV R10, UR43 ;  /* 0x0000002b000a7c02 */ /* 0x000fe20008000f00 */
[----:B------:R-:W-:Y:S01]  /*7730*/  FMUL R0, R184, R173 ;  /* 0x000000adb8007220 */ /* 0x000fe20000400000 */
[----:B------:R-:W-:Y:S01]  /*7740*/  R2UR UR5, R16 ;  /* 0x00000000100572ca */ /* 0x000fe200000e0000 */
[----:B------:R-:W-:Y:S01]  /*7750*/  FFMA R4, R185, R5, R4 ;  /* 0x00000005b9047223 */ /* 0x000fe20000000004 */
[----:B------:R-:W-:Y:S01]  /*7760*/  LOP3.LUT P0, RZ, R21, 0x40, RZ, 0xc0, !PT ;  /* 0x0000004015ff7812 */ /* 0x000fe2000780c0ff */
[----:B------:R-:W-:Y:S01]  /*7770*/  FMUL R5, R184, R172 ;  /* 0x000000acb8057220 */ /* 0x000fe20000400000 */
[----:B------:R-:W-:Y:S01]  /*7780*/  SHF.L.U32 R186, R214, 0x10, RZ ;  /* 0x00000010d6ba7819 */ /* 0x000fe200000006ff */
[----:B------:R-:W-:Y:S01]  /*7790*/  FMUL R138, R184, R138 ;  /* 0x0000008ab88a7220 */ /* 0x000fe20000400000 */
[----:B------:R-:W-:Y:S01]  /*77a0*/  F2FP.BF16.F32.PACK_AB R169, R4, R3 ;  /* 0x0000000304a9723e */ /* 0x000fe200000010ff */
[----:B------:R-:W-:Y:S01]  /*77b0*/  FFMA R5, R185, R6, R5 ;  /* 0x00000006b9057223 */ /* 0x000fe20000000005 */
[----:B------:R-:W-:Y:S01]  /*77c0*/  LOP3.LUT R6, R21, 0x40, RZ, 0xc0, !PT ;  /* 0x0000004015067812 */ /* 0x000fe200078ec0ff */
[----:B------:R-:W-:Y:S01]  /*77d0*/  FFMA R0, R185, R2, R0 ;  /* 0x00000002b9007223 */ /* 0x000fe20000000000 */
[----:B------:R-:W-:Y:S01]  /*77e0*/  LOP3.LUT R187, R214, 0xffff0000, RZ, 0xc0, !PT ;  /* 0xffff0000d6bb7812 */ /* 0x000fe200078ec0ff */
[----:B------:R-:W-:Y:S01]  /*77f0*/  FMUL R2, R184, R174 ;  /* 0x000000aeb8027220 */ /* 0x000fe20000400000 */
[----:B------:R-:W-:Y:S01]  /*7800*/  LOP3.LUT R6, R6, 0x8, R7, 0xf8, !PT ;  /* 0x0000000806067812 */ /* 0x000fe200078ef807 */
[C---:B------:R-:W-:Y:S01]  /*7810*/  FMUL R4, R184.reuse, R177 ;  /* 0x000000b1b8047220 */ /* 0x040fe20000400000 */
[----:B------:R-:W-:Y:S01]  /*7820*/  SHF.L.U32 R7, R191, 0x10, RZ ;  /* 0x00000010bf077819 */ /* 0x000fe200000006ff */
[----:B------:R-:W-:Y:S01]  /*7830*/  FMUL R139, R184, R139 ;  /* 0x0000008bb88b7220 */ /* 0x000fe20000400000 */
[----:B------:R-:W-:Y:S01]  /*7840*/  LOP3.LUT R9, R6, 0x7b0, R21, 0xf8, !PT ;  /* 0x000007b006097812 */ /* 0x000fe200078ef815 */
[----:B------:R-:W-:Y:S01]  /*7850*/  FMUL R6, R184, R175 ;  /* 0x000000afb8067220 */ /* 0x000fe20000400000 */
[----:B------:R-:W-:Y:S01]  /*7860*/  F2FP.BF16.F32.PACK_AB R170, R0, R5 ;  /* 0x0000000500aa723e */ /* 0x000fe200000010ff */
[C---:B------:R-:W-:Y:S01]  /*7870*/  FFMA R2, R185.reuse, R7, R2 ;  /* 0x00000007b9027223 */ /* 0x040fe20000000002 */
[C---:B------:R-:W-:Y:S01]  /*7880*/  SHF.L.U32 R7, R192.reuse, 0x10, RZ ;  /* 0x00000010c0077819 */ /* 0x040fe200000006ff */
[----:B------:R-:W-:Y:S01]  /*7890*/  FFMA R6, R185, R8, R6 ;  /* 0x00000008b9067223 */ /* 0x000fe20000000006 */
[----:B------:R-:W-:Y:S01]  /*78a0*/  LOP3.LUT R8, R192, 0xffff0000, RZ, 0xc0, !PT ;  /* 0xffff0000c0087812 */ /* 0x000fe200078ec0ff */
[----:B------:R-:W-:Y:S01]  /*78b0*/  FMUL R3, R184, R176 ;  /* 0x000000b0b8037220 */ /* 0x000fe20000400000 */
[----:B------:R-:W-:Y:S01]  /*78c0*/  SHF.L.U32 R176, R206, 0x10, RZ ;  /* 0x00000010ceb07819 */ /* 0x000fe200000006ff */
[----:B------:R-:W-:Y:S01]  /*78d0*/  UMOV UR4, 0x400 ;  /* 0x0000040000047882 */ /* 0x000fe20000000000 */
[----:B------:R-:W-:Y:S01]  /*78e0*/  F2FP.BF16.F32.PACK_AB R171, R6, R2 ;  /* 0x0000000206ab723e */ /* 0x000fe200000010ff */
[----:B---3--:R-:W-:Y:S01]  /*78f0*/  ULEA UR4, UR6, UR4, 0x18 ;  /* 0x0000000406047291 */ /* 0x008fe2000f8ec0ff */
[----:B------:R-:W-:Y:S01]  /*7900*/  SHF.L.U32 R6, R193, 0x10, RZ ;  /* 0x00000010c1067819 */ /* 0x000fe200000006ff */
[----:B------:R-:W-:Y:S01]  /*7910*/  FFMA R3, R185, R7, R3 ;  /* 0x00000007b9037223 */ /* 0x000fe20000000003 */
[----:B------:R-:W-:Y:S01]  /*7920*/  LOP3.LUT R7, R193, 0xffff0000, RZ, 0xc0, !PT ;  /* 0xffff0000c1077812 */ /* 0x000fe200078ec0ff */
[----:B------:R-:W-:Y:S01]  /*7930*/  FFMA R4, R185, R8, R4 ;  /* 0x00000008b9047223 */ /* 0x000fe20000000004 */
[----:B------:R-:W-:Y:S01]  /*7940*/  SHF.L.U32 R8, R194, 0x10, RZ ;  /* 0x00000010c2087819 */ /* 0x000fe200000006ff */
[----:B------:R-:W-:Y:S01]  /*7950*/  FMUL R0, R184, R178 ;  /* 0x000000b2b8007220 */ /* 0x000fe20000400000 */
[----:B------:R-:W-:Y:S01]  /*7960*/  LOP3.LUT R177, R206, 0xffff0000, RZ, 0xc0, !PT ;  /* 0xffff0000ceb17812 */ /* 0x000fe200078ec0ff */
[----:B------:R-:W-:Y:S01]  /*7970*/  FMUL R2, R184, R179 ;  /* 0x000000b3b8027220 */ /* 0x000fe20000400000 */
[----:B------:R-:W-:Y:S01]  /*7980*/  F2FP.BF16.F32.PACK_AB R172, R4, R3 ;  /* 0x0000000304ac723e */ /* 0x000fe200000010ff */
[----:B------:R-:W-:Y:S01]  /*7990*/  FMUL R5, R184, R180 ;  /* 0x000000b4b8057220 */ /* 0x000fe20000400000 */
[----:B------:R-:W-:Y:S01]  /*79a0*/  LOP3.LUT R3, R195, 0xffff0000, RZ, 0xc0, !PT ;  /* 0xffff0000c3037812 */ /* 0x000fe200078ec0ff */
[----:B------:R-:W-:Y:S01]  /*79b0*/  ULEA UR7, UR44, UR4, 0x3 ;  /* 0x000000042c077291 */ /* 0x000fe2000f8e18ff */
[----:B------:R-:W-:Y:S01]  /*79c0*/  SHF.L.U32 R178, R207, 0x10, RZ ;  /* 0x00000010cfb27819 */ /* 0x000fe200000006ff */
[----:B------:R-:W-:Y:S01]  /*79d0*/  FFMA R0, R185, R6, R0 ;  /* 0x00000006b9007223 */ /* 0x000fe20000000000 */
[----:B------:R-:W-:Y:S01]  /*79e0*/  LOP3.LUT R179, R207, 0xffff0000, RZ, 0xc0, !PT ;  /* 0xffff0000cfb37812 */ /* 0x000fe200078ec0ff */
[C---:B------:R-:W-:Y:S01]  /*79f0*/  FFMA R2, R185.reuse, R7, R2 ;  /* 0x00000007b9027223 */ /* 0x040fe20000000002 */
[----:B------:R-:W-:Y:S01]  /*7a00*/  SHF.L.U32 R180, R210, 0x10, RZ ;  /* 0x00000010d2b47819 */ /* 0x000fe200000006ff */
[----:B------:R-:W-:Y:S01]  /*7a10*/  FFMA R5, R185, R8, R5 ;  /* 0x00000008b9057223 */ /* 0x000fe20000000005 */
[----:B------:R-:W-:Y:S01]  /*7a20*/  LOP3.LUT R8, R194, 0xffff0000, RZ, 0xc0, !PT ;  /* 0xffff0000c2087812 */ /* 0x000fe200078ec0ff */
[----:B------:R-:W-:Y:S01]  /*7a30*/  UIADD3 UR7, UPT, UPT, UR7, 0xd0, URZ ;  /* 0x000000d007077890 */ /* 0x000fe2000fffe0ff */
[----:B------:R-:W-:Y:S01]  /*7a40*/  F2FP.BF16.F32.PACK_AB R173, R2, R0 ;  /* 0x0000000002ad723e */ /* 0x000fe200000010ff */
[----:B------:R-:W-:Y:S01]  /*7a50*/  FMUL R6, R184, R181 ;  /* 0x000000b5b8067220 */ /* 0x000fe20000400000 */
[----:B------:R-:W-:Y:S01]  /*7a60*/  LOP3.LUT R181, R210, 0xffff0000, RZ, 0xc0, !PT ;  /* 0xffff0000d2b57812 */ /* 0x000fe200078ec0ff */
[----:B------:R-:W-:Y:S01]  /*7a70*/  IMAD R10, R10, 0x5800, R9 ;  /* 0x000058000a0a7824 */ /* 0x000fe200078e0209 */
[----:B------:R-:W-:Y:S01]  /*7a80*/  SHF.L.U32 R9, R195, 0x10, RZ ;  /* 0x00000010c3097819 */ /* 0x000fe200000006ff */
[----:B------:R-:W-:Y:S01]  /*7a90*/  UPRMT UR7, UR6, 0x654, UR7 ;  /* 0x0000065406077896 */ /* 0x000fe20008000007 */
[----:B------:R-:W-:Y:S01]  /*7aa0*/  SHF.L.U32 R188, R215, 0x10, RZ ;  /* 0x00000010d7bc7819 */ /* 0x000fe200000006ff */
[----:B------:R-:W-:Y:S01]  /*7ab0*/  FMUL R7, R184, R182 ;  /* 0x000000b6b8077220 */ /* 0x000fe20000400000 */
[----:B------:R-:W-:Y:S01]  /*7ac0*/  LEA R252, R10, UR4, 0x1 ;  /* 0x000000040afc7c11 */ /* 0x000fe2000f8e08ff */
[----:B------:R-:W-:Y:S01]  /*7ad0*/  FFMA R6, R185, R8, R6 ;  /* 0x00000008b9067223 */ /* 0x000fe20000000006 */
[----:B------:R-:W-:Y:S01]  /*7ae0*/  SHF.L.U32 R182, R211, 0x10, RZ ;  /* 0x00000010d3b67819 */ /* 0x000fe200000006ff */
[----:B------:R-:W-:Y:S01]  /*7af0*/  FMUL R0, R184, R183 ;  /* 0x000000b7b8007220 */ /* 0x000fe20000400000 */
[----:B------:R-:W-:Y:S01]  /*7b00*/  IADD3 R194, PT, PT, R252, 0x210, RZ ;  /* 0x00000210fcc27810 */ /* 0x000fe20007ffe0ff */
[C---:B------:R-:W-:Y:S01]  /*7b10*/  FFMA R2, R185.reuse, R9, R7 ;  /* 0x00000009b9027223 */ /* 0x040fe20000000007 */
[----:B------:R-:W-:Y:S01]  /*7b20*/  F2FP.BF16.F32.PACK_AB R174, R6, R5 ;  /* 0x0000000506ae723e */ /* 0x000fe200000010ff */
[----:B------:R-:W-:Y:S01]  /*7b30*/  FFMA R0, R185, R3, R0 ;  /* 0x00000003b9007223 */ /* 0x000fe20000000000 */
[----:B------:R-:W-:Y:S01]  /*7b40*/  IADD3 R3, PT, PT, R252, 0x200, RZ ;  /* 0x00000200fc037810 */ /* 0x000fe20007ffe0ff */
[----:B------:R-:W1:Y:S01]  /*7b50*/  LDTM.x16 R4, tmem[UR5+0xa0] ;  /* 0x0000a005000479ee */ /* 0x000e620008240000 */
[----:B------:R-:W-:Y:S01]  /*7b60*/  LOP3.LUT R183, R211, 0xffff0000, RZ, 0xc0, !PT ;  /* 0xffff0000d3b77812 */ /* 0x000fe200078ec0ff */
[----:B------:R-:W-:Y:S01]  /*7b70*/  NOP ;  /* 0x0000000000007918 */ /* 0x000fe20000000000 */
[----:B------:R-:W-:Y:S01]  /*7b80*/  @P0 IADD3 R194, PT, PT, R3, -0x10, RZ ;  /* 0xfffffff003c20810 */ /* 0x000fe20007ffe0ff */
[----:B-1----:R-:W-:Y:S01]  /*7b90*/  SYNCS.ARRIVE.TRANS64.RED.A1T0 RZ, [UR7], RZ ;  /* 0x000000ffffff79a7 */ /* 0x002fe20008100407 */
[----:B------:R-:W-:Y:S01]  /*7ba0*/  F2FP.BF16.F32.PACK_AB R175, R0, R2 ;  /* 0x0000000200af723e */ /* 0x000fe200000010ff */
[----:B------:R1:W-:Y:S01]  /*7bb0*/  STS.128 [R252+0x200], R168 ;  /* 0x000200a8fc007388 */ /* 0x0003e20000000c00 */
[----:B------:R-:W-:Y:S01]  /*7bc0*/  ISETP.NE.AND P0, PT, R20, RZ, PT ;  /* 0x000000ff1400720c */ /* 0x000fe20003f05270 */
[C---:B------:R-:W-:Y:S01]  /*7bd0*/  FMUL R0, R184.reuse, R152 ;  /* 0x00000098b8007220 */ /* 0x040fe20000400000 */
[----:B------:R-:W-:Y:S01]  /*7be0*/  LOP3.LUT R189, R215, 0xffff0000, RZ, 0xc0, !PT ;  /* 0xffff0000d7bd7812 */ /* 0x000fe200078ec0ff */
[----:B------:R-:W-:Y:S01]  /*7bf0*/  FMUL R2, R184, R153 ;  /* 0x00000099b8027220 */ /* 0x000fe20000400000 */
[----:B------:R-:W-:Y:S01]  /*7c00*/  SHF.L.U32 R190, R218, 0x10, RZ ;  /* 0x00000010dabe7819 */ /* 0x000fe200000006ff */
[----:B------:R-:W-:Y:S01]  /*7c10*/  FMUL R3, R184, R154 ;  /* 0x0000009ab8037220 */ /* 0x000fe20000400000 */
[----:B------:R-:W-:Y:S01]  /*7c20*/  LOP3.LUT R191, R218, 0xffff0000, RZ, 0xc0, !PT ;  /* 0xffff0000dabf7812 */ /* 0x000fe200078ec0ff */
[----:B------:R2:W-:Y:S01]  /*7c30*/  STS.128 [R194], R172 ;  /* 0x000000acc2007388 */ /* 0x0005e20000000c00 */
[C---:B------:R-:W-:Y:S01]  /*7c40*/  SHF.L.U32 R192, R219.reuse, 0x10, RZ ;  /* 0x00000010dbc07819 */ /* 0x040fe200000006ff */
[C---:B------:R-:W-:Y:S01]  /*7c50*/  FMUL R20, R184.reuse, R155 ;  /* 0x0000009bb8147220 */ /* 0x040fe20000400000 */
[----:B------:R-:W-:Y:S01]  /*7c60*/  LOP3.LUT R193, R219, 0xffff0000, RZ, 0xc0, !PT ;  /* 0xffff0000dbc17812 */ /* 0x000fe200078ec0ff */
[----:B------:R-:W-:Y:S01]  /*7c70*/  FMUL R21, R184, R156 ;  /* 0x0000009cb8157220 */ /* 0x000fe20000400000 */
[----:B------:R-:W-:Y:S01]  /*7c80*/  SHF.L.U32 R206, R234, 0x10, RZ ;  /* 0x00000010eace7819 */ /* 0x000fe200000006ff */
[----:B------:R-:W-:Y:S01]  /*7c90*/  FMUL R23, R184, R157 ;  /* 0x0000009db8177220 */ /* 0x000fe20000400000 */
[----:B------:R-:W-:Y:S01]  /*7ca0*/  LOP3.LUT R207, R234, 0xffff0000, RZ, 0xc0, !PT ;  /* 0xffff0000eacf7812 */ /* 0x000fe200078ec0ff */
[----:B------:R-:W-:Y:S01]  /*7cb0*/  FMUL R152, R184, R158 ;  /* 0x0000009eb8987220 */ /* 0x000fe20000400000 */
[----:B------:R-:W-:Y:S01]  /*7cc0*/  LOP3.LUT R195, R222, 0xffff0000, RZ, 0xc0, !PT ;  /* 0xffff0000dec37812 */ /* 0x000fe200078ec0ff */
[----:B------:R-:W-:Y:S01]  /*7cd0*/  FMUL R156, R184, R162 ;  /* 0x000000a2b89c7220 */ /* 0x000fe20000400000 */
[----:B------:R-:W-:Y:S01]  /*7ce0*/  SHF.L.U32 R162, R200, 0x10, RZ ;  /* 0x00000010c8a27819 */ /* 0x000fe200000006ff */
[----:B------:R-:W-:Y:S01]  /*7cf0*/  FMUL R153, R184, R159 ;  /* 0x0000009fb8997220 */ /* 0x000fe20000400000 */
[----:B------:R-:W-:Y:S01]  /*7d00*/  SHF.L.U32 R210, R238, 0x10, RZ ;  /* 0x00000010eed27819 */ /* 0x000fe200000006ff */
[----:B------:R-:W-:Y:S01]  /*7d10*/  FMUL R157, R184, R163 ;  /* 0x000000a3b89d7220 */ /* 0x000fe20000400000 */
[----:B------:R-:W-:Y:S01]  /*7d20*/  LOP3.LUT R163, R200, 0xffff0000, RZ, 0xc0, !PT ;  /* 0xffff0000c8a37812 */ /* 0x000fe200078ec0ff */
[C---:B------:R-:W-:Y:S01]  /*7d30*/  FMUL R154, R184.reuse, R160 ;  /* 0x000000a0b89a7220 */ /* 0x040fe20000400000 */
[----:B------:R-:W-:Y:S01]  /*7d40*/  SHF.L.U32 R200, R227, 0x10, RZ ;  /* 0x00000010e3c87819 */ /* 0x000fe200000006ff */
[C---:B------:R-:W-:Y:S01]  /*7d50*/  FMUL R158, R184.reuse, R164 ;  /* 0x000000a4b89e7220 */ /* 0x040fe20000400000 */
[----:B------:R-:W-:Y:S01]  /*7d60*/  SHF.L.U32 R164, R201, 0x10, RZ ;  /* 0x00000010c9a47819 */ /* 0x000fe200000006ff */
[----:B------:R-:W-:Y:S01]  /*7d70*/  FMUL R155, R184, R161 ;  /* 0x000000a1b89b7220 */ /* 0x000fe20000400000 */
[----:B------:R-:W-:Y:S01]  /*7d80*/  LOP3.LUT R211, R238, 0xffff0000, RZ, 0xc0, !PT ;  /* 0xffff0000eed37812 */ /* 0x000fe200078ec0ff */
[----:B------:R-:W-:Y:S01]  /*7d90*/  FMUL R159, R184, R165 ;  /* 0x000000a5b89f7220 */ /* 0x000fe20000400000 */
[----:B-1----:R-:W-:Y:S01]  /*7da0*/  SHF.L.U32 R168, R196, 0x10, RZ ;  /* 0x00000010c4a87819 */ /* 0x002fe200000006ff */
[----:B------:R-:W-:Y:S01]  /*7db0*/  FMUL R160, R184, R166 ;  /* 0x000000a6b8a07220 */ /* 0x000fe20000400000 */
[----:B------:R-:W-:Y:S01]  /*7dc0*/  LOP3.LUT R169, R196, 0xffff0000, RZ, 0xc0, !PT ;  /* 0xffff0000c4a97812 */ /* 0x000fe200078ec0ff */
[----:B------:R-:W-:Y:S01]  /*7dd0*/  FMUL R161, R184, R167 ;  /* 0x000000a7b8a17220 */ /* 0x000fe20000400000 */
[----:B------:R-:W-:Y:S01]  /*7de0*/  SHF.L.U32 R170, R197, 0x10, RZ ;  /* 0x00000010c5aa7819 */ /* 0x000fe200000006ff */
[----:B------:R-:W-:Y:S01]  /*7df0*/  FFMA R0, R185, R168, R0 ;  /* 0x000000a8b9007223 */ /* 0x000fe20000000000 */
[----:B------:R-:W-:Y:S01]  /*7e00*/  LOP3.LUT R171, R197, 0xffff0000, RZ, 0xc0, !PT ;  /* 0xffff0000c5ab7812 */ /* 0x000fe200078ec0ff */
[C---:B------:R-:W-:Y:S01]  /*7e10*/  FFMA R2, R185.reuse, R169, R2 ;  /* 0x000000a9b9027223 */ /* 0x040fe20000000002 */
[C---:B--2---:R-:W-:Y:S01]  /*7e20*/  SHF.L.U32 R172, R198.reuse, 0x10, RZ ;  /* 0x00000010c6ac7819 */ /* 0x044fe200000006ff */
[C---:B------:R-:W-:Y:S01]  /*7e30*/  FFMA R3, R185.reuse, R170, R3 ;  /* 0x000000aab9037223 */ /* 0x040fe20000000003 */
[----:B------:R-:W-:Y:S01]  /*7e40*/  LOP3.LUT R173, R198, 0xffff0000, RZ, 0xc0, !PT ;  /* 0xffff0000c6ad7812 */ /* 0x000fe200078ec0ff */
[----:B------:R-:W-:Y:S01]  /*7e50*/  FFMA R20, R185, R171, R20 ;  /* 0x000000abb9147223 */ /* 0x000fe20000000014 */
[----:B------:R-:W-:Y:S01]  /*7e60*/  SHF.L.U32 R174, R199, 0x10, RZ ;  /* 0x00000010c7ae7819 */ /* 0x000fe200000006ff */
[----:B------:R-:W-:Y:S01]  /*7e70*/  FFMA R21, R185, R172, R21 ;  /* 0x000000acb9157223 */ /* 0x000fe20000000015 */
[----:B------:R-:W-:Y:S01]  /*7e80*/  LOP3.LUT R175, R199, 0xffff0000, RZ, 0xc0, !PT ;  /* 0xffff0000c7af7812 */ /* 0x000fe200078ec0ff */
[----:B------:R-:W-:Y:S01]  /*7e90*/  FFMA R23, R185, R173, R23 ;  /* 0x000000adb9177223 */ /* 0x000fe20000000017 */
[----:B------:R-:W-:Y:S01]  /*7ea0*/  LOP3.LUT R165, R201, 0xffff0000, RZ, 0xc0, !PT ;  /* 0xffff0000c9a57812 */ /* 0x000fe200078ec0ff */
[C---:B------:R-:W-:Y:S01]  /*7eb0*/  FFMA R152, R185.reuse, R174, R152 ;  /* 0x000000aeb9987223 */ /* 0x040fe20000000098 */
[C---:B------:R-:W-:Y:S01]  /*7ec0*/  SHF.L.U32 R166, R202.reuse, 0x10, RZ ;  /* 0x00000010caa67819 */ /* 0x040fe200000006ff */
[C---:B------:R-:W-:Y:S01]  /*7ed0*/  FFMA R153, R185.reuse, R175, R153 ;  /* 0x000000afb9997223 */ /* 0x040fe20000000099 */
[----:B------:R-:W-:Y:S01]  /*7ee0*/  LOP3.LUT R167, R202, 0xffff0000, RZ, 0xc0, !PT ;  /* 0xffff0000caa77812 */ /* 0x000fe200078ec0ff */
[----:B------:R-:W-:Y:S01]  /*7ef0*/  FFMA R154, R185, R162, R154 ;  /* 0x000000a2b99a7223 */ /* 0x000fe2000000009a */
[----:B------:R-:W-:Y:S01]  /*7f00*/  SHF.L.U32 R168, R203, 0x10, RZ ;  /* 0x00000010cba87819 */ /* 0x000fe200000006ff */
        /* <DEDUP_REMOVED lines=22> */
[----:B------:R-:W-:Y:S01]  /*8070*/  FMUL R140, R184, R140 ;  /* 0x0000008cb88c7220 */ /* 0x000fe20000400000 */
[----:B------:R-:W-:Y:S01]  /*8080*/  SHF.L.U32 R164, R212, 0x10, RZ ;  /* 0x00000010d4a47819 */ /* 0x000fe200000006ff */
[----:B------:R-:W-:Y:S01]  /*8090*/  FMUL R141, R184, R141 ;  /* 0x0000008db88d7220 */ /* 0x000fe20000400000 */
[----:B------:R-:W-:Y:S01]  /*80a0*/  LOP3.LUT R165, R212, 0xffff0000, RZ, 0xc0, !PT ;  /* 0xffff0000d4a57812 */ /* 0x000fe200078ec0ff */
[----:B------:R1:W-:Y:S01]  /*80b0*/  STL.64 [R1+0x90], R138 ;  /* 0x0000908a01007387 */ /* 0x0003e20000100a00 */
[C---:B------:R-:W-:Y:S01]  /*80c0*/  SHF.L.U32 R166, R213.reuse, 0x10, RZ ;  /* 0x00000010d5a67819 */ /* 0x040fe200000006ff */
[C---:B------:R-:W-:Y:S01]  /*80d0*/  FMUL R142, R184.reuse, R142 ;  /* 0x0000008eb88e7220 */ /* 0x040fe20000400000 */
[----:B------:R-:W-:Y:S01]  /*80e0*/  LOP3.LUT R167, R213, 0xffff0000, RZ, 0xc0, !PT ;  /* 0xffff0000d5a77812 */ /* 0x000fe200078ec0ff */
[----:B------:R-:W-:Y:S01]  /*80f0*/  FMUL R143, R184, R143 ;  /* 0x0000008fb88f7220 */ /* 0x000fe20000400000 */
[C---:B------:R-:W-:Y:S01]  /*8100*/  SHF.L.U32 R202, R230.reuse, 0x10, RZ ;  /* 0x00000010e6ca7819 */ /* 0x040fe200000006ff */
[C---:B------:R-:W-:Y:S01]  /*8110*/  FFMA R140, R185.reuse, R176, R140 ;  /* 0x000000b0b98c7223 */ /* 0x040fe2000000008c */
[----:B------:R-:W-:Y:S01]  /*8120*/  LOP3.LUT R203, R230, 0xffff0000, RZ, 0xc0, !PT ;  /* 0xffff0000e6cb7812 */ /* 0x000fe200078ec0ff */
[----:B------:R-:W-:Y:S01]  /*8130*/  FMUL R144, R184, R144 ;  /* 0x00000090b8907220 */ /* 0x000fe20000400000 */
[C---:B------:R-:W-:Y:S01]  /*8140*/  SHF.L.U32 R168, R216.reuse, 0x10, RZ ;  /* 0x00000010d8a87819 */ /* 0x040fe200000006ff */
[----:B------:R-:W-:Y:S01]  /*8150*/  FFMA R141, R185, R177, R141 ;  /* 0x000000b1b98d7223 */ /* 0x000fe2000000008d */
[----:B------:R-:W-:Y:S01]  /*8160*/  LOP3.LUT R169, R216, 0xffff0000, RZ, 0xc0, !PT ;  /* 0xffff0000d8a97812 */ /* 0x000fe200078ec0ff */
[C---:B------:R-:W-:Y:S01]  /*8170*/  FMUL R145, R184.reuse, R145 ;  /* 0x00000091b8917220 */ /* 0x040fe20000400000 */
[----:B------:R-:W-:Y:S01]  /*8180*/  SHF.L.U32 R170, R217, 0x10, RZ ;  /* 0x00000010d9aa7819 */ /* 0x000fe200000006ff */
[----:B------:R-:W-:Y:S01]  /*8190*/  FFMA R142, R185, R178, R142 ;  /* 0x000000b2b98e7223 */ /* 0x000fe2000000008e */
[C---:B------:R-:W-:Y:S01]  /*81a0*/  SHF.L.U32 R204, R231.reuse, 0x10, RZ ;  /* 0x00000010e7cc7819 */ /* 0x040fe200000006ff */
[C---:B------:R-:W-:Y:S01]  /*81b0*/  FMUL R146, R184.reuse, R146 ;  /* 0x00000092b8927220 */ /* 0x040fe20000400000 */
[----:B------:R-:W-:Y:S01]  /*81c0*/  LOP3.LUT R205, R231, 0xffff0000, RZ, 0xc0, !PT ;  /* 0xffff0000e7cd7812 */ /* 0x000fe200078ec0ff */
[----:B------:R-:W-:Y:S01]  /*81d0*/  FFMA R143, R185, R179, R143 ;  /* 0x000000b3b98f7223 */ /* 0x000fe2000000008f */
        /* <DEDUP_REMOVED lines=8> */
[----:B------:R-:W-:Y:S01]  /*8260*/  LOP3.LUT R177, R221, 0xffff0000, RZ, 0xc0, !PT ;  /* 0xffff0000ddb17812 */ /* 0x000fe200078ec0ff */
[----:B-1----:R-:W2:Y:S01]  /*8270*/  LDL.LU R138, [R1+0xc] ;  /* 0x00000c00018a7983 */ /* 0x002ea20000300800 */
[----:B------:R-:W-:Y:S01]  /*8280*/  MOV R139, R194 ;  /* 0x000000c2008b7202 */ /* 0x000fe20000000f00 */
[----:B------:R-:W-:Y:S01]  /*8290*/  FMUL R149, R184, R149 ;  /* 0x00000095b8957220 */ /* 0x000fe20000400000 */
[----:B------:R-:W-:Y:S01]  /*82a0*/  SHF.L.U32 R194, R222, 0x10, RZ ;  /* 0x00000010dec27819 */ /* 0x000fe200000006ff */
[----:B------:R1:W-:Y:S01]  /*82b0*/  STL.64 [R1+0x88], R136 ;  /* 0x0000888801007387 */ /* 0x0003e20000100a00 */
[----:B------:R-:W-:Y:S01]  /*82c0*/  LOP3.LUT R201, R227, 0xffff0000, RZ, 0xc0, !PT ;  /* 0xffff0000e3c97812 */ /* 0x000fe200078ec0ff */
[----:B------:R-:W-:Y:S01]  /*82d0*/  FFMA R146, R185, R174, R146 ;  /* 0x000000aeb9927223 */ /* 0x000fe20000000092 */
[----:B------:R-:W-:Y:S01]  /*82e0*/  SHF.L.U32 R174, R228, 0x10, RZ ;  /* 0x00000010e4ae7819 */ /* 0x000fe200000006ff */
[----:B------:R-:W-:Y:S01]  /*82f0*/  FMUL R150, R184, R150 ;  /* 0x00000096b8967220 */ /* 0x000fe20000400000 */
[----:B------:R-:W-:Y:S01]  /*8300*/  SHF.L.U32 R196, R223, 0x10, RZ ;  /* 0x00000010dfc47819 */ /* 0x000fe200000006ff */
[----:B------:R-:W-:Y:S01]  /*8310*/  FFMA R147, R185, R175, R147 ;  /* 0x000000afb9937223 */ /* 0x000fe20000000093 */
[----:B------:R-:W-:Y:S01]  /*8320*/  LOP3.LUT R175, R228, 0xffff0000, RZ, 0xc0, !PT ;  /* 0xffff0000e4af7812 */ /* 0x000fe200078ec0ff */
[C---:B------:R-:W-:Y:S01]  /*8330*/  FMUL R151, R184.reuse, R151 ;  /* 0x00000097b8977220 */ /* 0x040fe20000400000 */
[----:B------:R-:W-:Y:S01]  /*8340*/  LOP3.LUT R197, R223, 0xffff0000, RZ, 0xc0, !PT ;  /* 0xffff0000dfc57812 */ /* 0x000fe200078ec0ff */
[----:B------:R-:W-:Y:S01]  /*8350*/  FFMA R148, R185, R180, R148 ;  /* 0x000000b4b9947223 */ /* 0x000fe20000000094 */
[----:B------:R-:W-:Y:S01]  /*8360*/  SHF.L.U32 R180, R229, 0x10, RZ ;  /* 0x00000010e5b47819 */ /* 0x000fe200000006ff */
[----:B------:R-:W-:Y:S01]  /*8370*/  FMUL R120, R184, R120 ;  /* 0x00000078b8787220 */ /* 0x000fe20000400000 */
[----:B------:R-:W-:Y:S01]  /*8380*/  SHF.L.U32 R162, R224, 0x10, RZ ;  /* 0x00000010e0a27819 */ /* 0x000fe200000006ff */
[----:B------:R-:W-:Y:S01]  /*8390*/  FFMA R149, R185, R181, R149 ;  /* 0x000000b5b9957223 */ /* 0x000fe20000000095 */
[----:B------:R-:W-:Y:S01]  /*83a0*/  LOP3.LUT R181, R229, 0xffff0000, RZ, 0xc0, !PT ;  /* 0xffff0000e5b57812 */ /* 0x000fe200078ec0ff */
[----:B------:R-:W-:Y:S01]  /*83b0*/  FMUL R121, R184, R121 ;  /* 0x00000079b8797220 */ /* 0x000fe20000400000 */
[----:B------:R-:W-:Y:S01]  /*83c0*/  LOP3.LUT R163, R224, 0xffff0000, RZ, 0xc0, !PT ;  /* 0xffff0000e0a37812 */ /* 0x000fe200078ec0ff */
[----:B------:R-:W-:Y:S01]  /*83d0*/  FFMA R150, R185, R182, R150 ;  /* 0x000000b6b9967223 */ /* 0x000fe20000000096 */
[----:B------:R-:W-:Y:S01]  /*83e0*/  SHF.L.U32 R182, R233, 0x10, RZ ;  /* 0x00000010e9b67819 */ /* 0x000fe200000006ff */
[----:B------:R-:W-:Y:S01]  /*83f0*/  FFMA R151, R185, R183, R151 ;  /* 0x000000b7b9977223 */ /* 0x000fe20000000097 */
[----:B------:R-:W-:Y:S01]  /*8400*/  LOP3.LUT R183, R233, 0xffff0000, RZ, 0xc0, !PT ;  /* 0xffff0000e9b77812 */ /* 0x000fe200078ec0ff */
[C---:B------:R-:W-:Y:S01]  /*8410*/  FFMA R120, R185.reuse, R164, R120 ;  /* 0x000000a4b9787223 */ /* 0x040fe20000000078 */
[C---:B------:R-:W-:Y:S01]  /*8420*/  SHF.L.U32 R164, R232.reuse, 0x10, RZ ;  /* 0x00000010e8a47819 */ /* 0x040fe200000006ff */
[----:B------:R-:W-:Y:S01]  /*8430*/  FFMA R121, R185, R165, R121 ;  /* 0x000000a5b9797223 */ /* 0x000fe20000000079 */
[----:B------:R-:W-:Y:S01]  /*8440*/  LOP3.LUT R165, R232, 0xffff0000, RZ, 0xc0, !PT ;  /* 0xffff0000e8a57812 */ /* 0x000fe200078ec0ff */
[C---:B------:R-:W-:Y:S01]  /*8450*/  FMUL R122, R184.reuse, R122 ;  /* 0x0000007ab87a7220 */ /* 0x040fe20000400000 */
[C---:B------:R-:W-:Y:S01]  /*8460*/  SHF.L.U32 R178, R225.reuse, 0x10, RZ ;  /* 0x00000010e1b27819 */ /* 0x040fe200000006ff */
[----:B-1----:R-:W3:Y:S01]  /*8470*/  LDL.LU R136, [R1+0x4] ;  /* 0x0000040001887983 */ /* 0x002ee20000300800 */
[----:B------:R-:W-:Y:S01]  /*8480*/  LOP3.LUT R179, R225, 0xffff0000, RZ, 0xc0, !PT ;  /* 0xffff0000e1b37812 */ /* 0x000fe200078ec0ff */
[C---:B------:R-:W-:Y:S01]  /*8490*/  FMUL R123, R184.reuse, R123 ;  /* 0x0000007bb87b7220 */ /* 0x040fe20000400000 */
[C---:B------:R-:W-:Y:S01]  /*84a0*/  SHF.L.U32 R208, R235.reuse, 0x10, RZ ;  /* 0x00000010ebd07819 */ /* 0x040fe200000006ff */
[----:B------:R-:W4:Y:S01]  /*84b0*/  LDL.LU R137, [R1+0x8] ;  /* 0x0000080001897983 */ /* 0x000f220000300800 */
[----:B------:R-:W-:Y:S01]  /*84c0*/  LOP3.LUT R209, R235, 0xffff0000, RZ, 0xc0, !PT ;  /* 0xffff0000ebd17812 */ /* 0x000fe200078ec0ff */
[C---:B------:R-:W-:Y:S01]  /*84d0*/  FMUL R124, R184.reuse, R124 ;  /* 0x0000007cb87c7220 */ /* 0x040fe20000400000 */
[C---:B------:R-:W-:Y:S01]  /*84e0*/  SHF.L.U32 R212, R239.reuse, 0x10, RZ ;  /* 0x00000010efd47819 */ /* 0x040fe200000006ff */
[----:B------:R-:W5:Y:S01]  /*84f0*/  LDL.LU R226, [R1] ;  /* 0x0000000001e27983 */ /* 0x000f620000300800 */
[----:B------:R-:W-:Y:S01]  /*8500*/  LOP3.LUT R213, R239, 0xffff0000, RZ, 0xc0, !PT ;  /* 0xffff0000efd57812 */ /* 0x000fe200078ec0ff */
[----:B------:R-:W-:Y:S01]  /*8510*/  FMUL R125, R184, R125 ;  /* 0x0000007db87d7220 */ /* 0x000fe20000400000 */
[C---:B------:R-:W-:Y:S01]  /*8520*/  SHF.L.U32 R216, R243.reuse, 0x10, RZ ;  /* 0x00000010f3d87819 */ /* 0x040fe200000006ff */
[----:B------:R-:W5:Y:S01]  /*8530*/  LDL.LU R232, [R1+0x10] ;  /* 0x0000100001e87983 */ /* 0x000f620000300800 */
[----:B------:R-:W-:Y:S01]  /*8540*/  LOP3.LUT R217, R243, 0xffff0000, RZ, 0xc0, !PT ;  /* 0xffff0000f3d97812 */ /* 0x000fe200078ec0ff */
[C---:B------:R-:W-:Y:S01]  /*8550*/  FFMA R122, R185.reuse, R166, R122 ;  /* 0x000000a6b97a7223 */ /* 0x040fe2000000007a */
[----:B------:R-:W-:Y:S01]  /*8560*/  SHF.L.U32 R166, R236, 0x10, RZ ;  /* 0x00000010eca67819 */ /* 0x000fe200000006ff */
[----:B------:R-:W-:Y:S01]  /*8570*/  FMUL R126, R184, R126 ;  /* 0x0000007eb87e7220 */ /* 0x000fe20000400000 */
[C---:B------:R-:W-:Y:S01]  /*8580*/  SHF.L.U32 R214, R242.reuse, 0x10, RZ ;  /* 0x00000010f2d67819 */ /* 0x040fe200000006ff */
[----:B------:R-:W5:Y:S01]  /*8590*/  LDL.LU R230, [R1+0x14] ;  /* 0x0000140001e67983 */ /* 0x000f620000300800 */
[----:B------:R-:W-:Y:S01]  /*85a0*/  LOP3.LUT R215, R242, 0xffff0000, RZ, 0xc0, !PT ;  /* 0xffff0000f2d77812 */ /* 0x000fe200078ec0ff */
[----:B------:R-:W-:Y:S01]  /*85b0*/  FFMA R123, R185, R167, R123 ;  /* 0x000000a7b97b7223 */ /* 0x000fe2000000007b */
[----:B------:R-:W-:Y:S01]  /*85c0*/  LOP3.LUT R167, R236, 0xffff0000, RZ, 0xc0, !PT ;  /* 0xffff0000eca77812 */ /* 0x000fe200078ec0ff */
[C---:B------:R-:W-:Y:S01]  /*85d0*/  FMUL R127, R184.reuse, R127 ;  /* 0x0000007fb87f7220 */ /* 0x040fe20000400000 */
[----:B------:R-:W-:Y:S01]  /*85e0*/  SHF.L.U32 R220, R247, 0x10, RZ ;  /* 0x00000010f7dc7819 */ /* 0x000fe200000006ff */
[----:B------:R-:W-:Y:S01]  /*85f0*/  FFMA R124, R185, R186, R124 ;  /* 0x000000bab97c7223 */ /* 0x000fe2000000007c */
[----:B------:R-:W-:Y:S01]  /*8600*/  SHF.L.U32 R186, R237, 0x10, RZ ;  /* 0x00000010edba7819 */ /* 0x000fe200000006ff */
[C---:B------:R-:W-:Y:S01]  /*8610*/  FMUL R128, R184.reuse, R128 ;  /* 0x00000080b8807220 */ /* 0x040fe20000400000 */
[----:B------:R-:W-:Y:S01]  /*8620*/  LOP3.LUT R221, R247, 0xffff0000, RZ, 0xc0, !PT ;  /* 0xffff0000f7dd7812 */ /* 0x000fe200078ec0ff */
[----:B------:R-:W-:Y:S01]  /*8630*/  FFMA R125, R185, R187, R125 ;  /* 0x000000bbb97d7223 */ /* 0x000fe2000000007d */
[----:B------:R-:W-:Y:S01]  /*8640*/  LOP3.LUT R187, R237, 0xffff0000, RZ, 0xc0, !PT ;  /* 0xffff0000edbb7812 */ /* 0x000fe200078ec0ff */
[----:B------:R-:W-:Y:S01]  /*8650*/  FMUL R129, R184, R129 ;  /* 0x00000081b8817220 */ /* 0x000fe20000400000 */
[----:B------:R-:W-:Y:S01]  /*8660*/  SHF.L.U32 R218, R246, 0x10, RZ ;  /* 0x00000010f6da7819 */ /* 0x000fe200000006ff */
[----:B------:R-:W-:Y:S01]  /*8670*/  FFMA R126, R185, R188, R126 ;  /* 0x000000bcb97e7223 */ /* 0x000fe2000000007e */
[----:B------:R-:W-:Y:S01]  /*8680*/  SHF.L.U32 R188, R241, 0x10, RZ ;  /* 0x00000010f1bc7819 */ /* 0x000fe200000006ff */
[----:B------:R-:W-:Y:S01]  /*8690*/  FMUL R130, R184, R130 ;  /* 0x00000082b8827220 */ /* 0x000fe20000400000 */
[----:B------:R-:W-:Y:S01]  /*86a0*/  LOP3.LUT R219, R246, 0xffff0000, RZ, 0xc0, !PT ;  /* 0xffff0000f6db7812 */ /* 0x000fe200078ec0ff */
[----:B------:R-:W5:Y:S01]  /*86b0*/  LDL.LU R231, [R1+0x18] ;  /* 0x0000180001e77983 */ /* 0x000f620000300800 */
[----:B------:R-:W-:Y:S01]  /*86c0*/  SHF.L.U32 R222, R250, 0x10, RZ ;  /* 0x00000010fade7819 */ /* 0x000fe200000006ff */
[----:B------:R-:W-:Y:S01]  /*86d0*/  FFMA R127, R185, R189, R127 ;  /* 0x000000bdb97f7223 */ /* 0x000fe2000000007f */
[----:B------:R-:W-:Y:S01]  /*86e0*/  LOP3.LUT R189, R241, 0xffff0000, RZ, 0xc0, !PT ;  /* 0xffff0000f1bd7812 */ /* 0x000fe200078ec0ff */
[----:B------:R-:W-:Y:S01]  /*86f0*/  FMUL R131, R184, R131 ;  /* 0x00000083b8837220 */ /* 0x000fe20000400000 */
        /* <DEDUP_REMOVED lines=12> */
[----:B------:R-:W-:Y:S01]  /*87c0*/  F2FP.BF16.F32.PACK_AB R250, R159, R158 ;  /* 0x0000009e9ffa723e */ /* 0x000fe200000010ff */
[----:B------:R-:W5:Y:S01]  /*87d0*/  LDL.LU R233, [R1+0x1c] ;  /* 0x00001c0001e97983 */ /* 0x000f620000300800 */
[----:B------:R-:W-:Y:S01]  /*87e0*/  F2FP.BF16.F32.PACK_AB R251, R161, R160 ;  /* 0x000000a0a1fb723e */ /* 0x000fe200000010ff */
[----:B------:R-:W-:Y:S01]  /*87f0*/  FFMA R131, R185, R171, R131 ;  /* 0x000000abb9837223 */ /* 0x000fe20000000083 */
[----:B------:R-:W-:Y:S01]  /*8800*/  LOP3.LUT R171, R244, 0xffff0000, RZ, 0xc0, !PT ;  /* 0xffff0000f4ab7812 */ /* 0x000fe200078ec0ff */
[C---:B------:R-:W-:Y:S01]  /*8810*/  FMUL R135, R184.reuse, R135 ;  /* 0x00000087b8877220 */ /* 0x040fe20000400000 */
[----:B------:R-:W-:Y:S01]  /*8820*/  F2FP.BF16.F32.PACK_AB R144, R145, R144 ;  /* 0x000000909190723e */ /* 0x000fe200000010ff */
[----:B------:R-:W-:Y:S01]  /*8830*/  FFMA R132, R185, R190, R132 ;  /* 0x000000beb9847223 */ /* 0x000fe20000000084 */
[----:B------:R-:W-:Y:S01]  /*8840*/  SHF.L.U32 R190, R245, 0x10, RZ ;  /* 0x00000010f5be7819 */ /* 0x000fe200000006ff */
[C---:B------:R-:W-:Y:S01]  /*8850*/  FMUL R104, R184.reuse, R104 ;  /* 0x00000068b8687220 */ /* 0x040fe20000400000 */
[----:B------:R-:W-:Y:S01]  /*8860*/  F2FP.BF16.F32.PACK_AB R145, R147, R146 ;  /* 0x000000929391723e */ /* 0x000fe200000010ff */
[----:B------:R-:W-:Y:S01]  /*8870*/  FFMA R133, R185, R191, R133 ;  /* 0x000000bfb9857223 */ /* 0x000fe20000000085 */
[----:B------:R-:W-:Y:S01]  /*8880*/  LOP3.LUT R191, R245, 0xffff0000, RZ, 0xc0, !PT ;  /* 0xffff0000f5bf7812 */ /* 0x000fe200078ec0ff */
[C---:B------:R-:W-:Y:S01]  /*8890*/  FMUL R105, R184.reuse, R105 ;  /* 0x00000069b8697220 */ /* 0x040fe20000400000 */
[----:B------:R-:W-:Y:S01]  /*88a0*/  MOV R245, R139 ;  /* 0x0000008b00f57202 */ /* 0x000fe20000000f00 */
[----:B------:R-:W-:Y:S01]  /*88b0*/  FFMA R134, R185, R192, R134 ;  /* 0x000000c0b9867223 */ /* 0x000fe20000000086 */
[----:B------:R-:W-:Y:S01]  /*88c0*/  F2FP.BF16.F32.PACK_AB R139, R153, R152 ;  /* 0x00000098998b723e */ /* 0x000fe200000010ff */
[C---:B------:R-:W-:Y:S01]  /*88d0*/  FMUL R106, R184.reuse, R106 ;  /* 0x0000006ab86a7220 */ /* 0x040fe20000400000 */
[----:B------:R-:W-:Y:S01]  /*88e0*/  SHF.L.U32 R192, R249, 0x10, RZ ;  /* 0x00000010f9c07819 */ /* 0x000fe200000006ff */
[----:B------:R-:W5:Y:S01]  /*88f0*/  LDL.LU R234, [R1+0x20] ;  /* 0x0000200001ea7983 */ /* 0x000f620000300800 */
[----:B------:R-:W-:Y:S01]  /*8900*/  F2FP.BF16.F32.PACK_AB R146, R149, R148 ;  /* 0x000000949592723e */ /* 0x000fe200000010ff */
[----:B------:R-:W-:Y:S01]  /*8910*/  FFMA R135, R185, R193, R135 ;  /* 0x000000c1b9877223 */ /* 0x000fe20000000087 */
[----:B------:R-:W-:Y:S01]  /*8920*/  LOP3.LUT R193, R249, 0xffff0000, RZ, 0xc0, !PT ;  /* 0xffff0000f9c17812 */ /* 0x000fe200078ec0ff */
[----:B------:R-:W-:Y:S01]  /*8930*/  FMUL R107, R184, R107 ;  /* 0x0000006bb86b7220 */ /* 0x000fe20000400000 */
[----:B------:R-:W-:Y:S01]  /*8940*/  F2FP.BF16.F32.PACK_AB R249, R157, R156 ;  /* 0x0000009c9df9723e */ /* 0x000fe200000010ff */
[C---:B------:R-:W-:Y:S01]  /*8950*/  FFMA R104, R185.reuse, R172, R104 ;  /* 0x000000acb9687223 */ /* 0x040fe20000000068 */
[----:B------:R-:W-:Y:S01]  /*8960*/  SHF.L.U32 R172, R248, 0x10, RZ ;  /* 0x00000010f8ac7819 */ /* 0x000fe200000006ff */
[C---:B------:R-:W-:Y:S01]  /*8970*/  FFMA R105, R185.reuse, R173, R105 ;  /* 0x000000adb9697223 */ /* 0x040fe20000000069 */
[C---:B------:R-:W-:Y:S01]  /*8980*/  FFMA R106, R185.reuse, R176, R106 ;  /* 0x000000b0b96a7223 */ /* 0x040fe2000000006a */
[C---:B------:R-:W-:Y:S01]  /*8990*/  FFMA R107, R185.reuse, R177, R107 ;  /* 0x000000b1b96b7223 */ /* 0x040fe2000000006b */
[C---:B------:R-:W-:Y:S01]  /*89a0*/  FMUL R108, R184.reuse, R108 ;  /* 0x0000006cb86c7220 */ /* 0x040fe20000400000 */
[C---:B------:R-:W-:Y:S01]  /*89b0*/  FMUL R109, R184.reuse, R109 ;  /* 0x0000006db86d7220 */ /* 0x040fe20000400000 */
[C---:B------:R-:W-:Y:S01]  /*89c0*/  FMUL R110, R184.reuse, R110 ;  /* 0x0000006eb86e7220 */ /* 0x040fe20000400000 */
[C---:B------:R-:W-:Y:S01]  /*89d0*/  FMUL R111, R184.reuse, R111 ;  /* 0x0000006fb86f7220 */ /* 0x040fe20000400000 */
[C---:B------:R-:W-:Y:S01]  /*89e0*/  FFMA R108, R185.reuse, R194, R108 ;  /* 0x000000c2b96c7223 */ /* 0x040fe2000000006c */
[C---:B------:R-:W-:Y:S01]  /*89f0*/  FFMA R109, R185.reuse, R195, R109 ;  /* 0x000000c3b96d7223 */ /* 0x040fe2000000006d */
[C---:B------:R-:W-:Y:S01]  /*8a00*/  FMUL R112, R184.reuse, R112 ;  /* 0x00000070b8707220 */ /* 0x040fe20000400000 */
[C---:B------:R-:W-:Y:S01]  /*8a10*/  FMUL R113, R184.reuse, R113 ;  /* 0x00000071b8717220 */ /* 0x040fe20000400000 */
[C---:B------:R-:W-:Y:S01]  /*8a20*/  FFMA R110, R185.reuse, R196, R110 ;  /* 0x000000c4b96e7223 */ /* 0x040fe2000000006e */
        /* <DEDUP_REMOVED lines=8> */
[C---:B------:R-:W-:Y:S01]  /*8ab0*/  FFMA R115, R185.reuse, R179, R115 ;  /* 0x000000b3b9737223 */ /* 0x040fe20000000073 */
[C---:B------:R-:W-:Y:S01]  /*8ac0*/  FFMA R116, R185.reuse, R198, R116 ;  /* 0x000000c6b9747223 */ /* 0x040fe20000000074 */
[C---:B------:R-:W-:Y:S01]  /*8ad0*/  FFMA R117, R185.reuse, R199, R117 ;  /* 0x000000c7b9757223 */ /* 0x040fe20000000075 */
[C---:B------:R-:W-:Y:S01]  /*8ae0*/  FMUL R118, R184.reuse, R118 ;  /* 0x00000076b8767220 */ /* 0x040fe20000400000 */
[C---:B------:R-:W-:Y:S01]  /*8af0*/  FMUL R119, R184.reuse, R119 ;  /* 0x00000077b8777220 */ /* 0x040fe20000400000 */
[C---:B------:R-:W-:Y:S01]  /*8b00*/  FMUL R88, R184.reuse, R88 ;  /* 0x00000058b8587220 */ /* 0x040fe20000400000 */
[----:B------:R-:W-:Y:S01]  /*8b10*/  FMUL R89, R184, R89 ;  /* 0x00000059b8597220 */ /* 0x000fe20000400000 */
[C---:B------:R-:W-:Y:S01]  /*8b20*/  FFMA R118, R185.reuse, R200, R118 ;  /* 0x000000c8b9767223 */ /* 0x040fe20000000076 */
[C---:B------:R-:W-:Y:S01]  /*8b30*/  FFMA R119, R185.reuse, R201, R119 ;  /* 0x000000c9b9777223 */ /* 0x040fe20000000077 */
[C---:B------:R-:W-:Y:S01]  /*8b40*/  FFMA R88, R185.reuse, R174, R88 ;  /* 0x000000aeb9587223 */ /* 0x040fe20000000058 */
[----:B------:R-:W-:Y:S01]  /*8b50*/  FFMA R89, R185, R175, R89 ;  /* 0x000000afb9597223 */ /* 0x000fe20000000059 */
[----:B------:R-:W-:Y:S01]  /*8b60*/  LOP3.LUT R173, R248, 0xffff0000, RZ, 0xc0, !PT ;  /* 0xffff0000f8ad7812 */ /* 0x000fe200078ec0ff */
[C---:B------:R-:W-:Y:S01]  /*8b70*/  FMUL R90, R184.reuse, R90 ;  /* 0x0000005ab85a7220 */ /* 0x040fe20000400000 */
[----:B------:R-:W-:Y:S01]  /*8b80*/  F2FP.BF16.F32.PACK_AB R147, R151, R150 ;  /* 0x000000969793723e */ /* 0x000fe200000010ff */
[C---:B------:R-:W-:Y:S01]  /*8b90*/  FMUL R91, R184.reuse, R91 ;  /* 0x0000005bb85b7220 */ /* 0x040fe20000400000 */
[----:B------:R-:W-:Y:S01]  /*8ba0*/  F2FP.BF16.F32.PACK_AB R120, R121, R120 ;  /* 0x000000787978723e */ /* 0x000fe200000010ff */
[----:B------:R-:W-:Y:S01]  /*8bb0*/  FFMA R90, R185, R180, R90 ;  /* 0x000000b4b95a7223 */ /* 0x000fe2000000005a */
[----:B------:R-:W-:Y:S01]  /*8bc0*/  F2FP.BF16.F32.PACK_AB R121, R123, R122 ;  /* 0x0000007a7b79723e */ /* 0x000fe200000010ff */
[----:B------:R-:W-:Y:S01]  /*8bd0*/  FFMA R91, R185, R181, R91 ;  /* 0x000000b5b95b7223 */ /* 0x000fe2000000005b */
[----:B------:R-:W-:Y:S01]  /*8be0*/  F2FP.BF16.F32.PACK_AB R122, R125, R124 ;  /* 0x0000007c7d7a723e */ /* 0x000fe200000010ff */
        /* <DEDUP_REMOVED lines=39> */
[C---:B------:R-:W-:Y:S01]  /*8e60*/  FMUL R102, R184.reuse, R102 ;  /* 0x00000066b8667220 */ /* 0x040fe20000400000 */
[C---:B------:R-:W-:Y:S01]  /*8e70*/  FMUL R103, R184.reuse, R103 ;  /* 0x00000067b8677220 */ /* 0x040fe20000400000 */
[C---:B------:R-:W-:Y:S01]  /*8e80*/  FMUL R72, R184.reuse, R72 ;  /* 0x00000048b8487220 */ /* 0x040fe20000400000 */
[C---:B------:R-:W-:Y:S01]  /*8e90*/  FMUL R73, R184.reuse, R73 ;  /* 0x00000049b8497220 */ /* 0x040fe20000400000 */
[----:B------:R-:W-:Y:S01]  /*8ea0*/  F2FP.BF16.F32.PACK_AB R98, R101, R100 ;  /* 0x000000646562723e */ /* 0x000fe200000010ff */
[C---:B------:R-:W-:Y:S01]  /*8eb0*/  FFMA R102, R185.reuse, R208, R102 ;  /* 0x000000d0b9667223 */ /* 0x040fe20000000066 */
[C---:B------:R-:W-:Y:S01]  /*8ec0*/  FFMA R103, R185.reuse, R209, R103 ;  /* 0x000000d1b9677223 */ /* 0x040fe20000000067 */
[C---:B------:R-:W-:Y:S01]  /*8ed0*/  FFMA R72, R185.reuse, R166, R72 ;  /* 0x000000a6b9487223 */ /* 0x040fe20000000048 */
[----:B------:R-:W-:Y:S01]  /*8ee0*/  FFMA R73, R185, R167, R73 ;  /* 0x000000a7b9497223 */ /* 0x000fe20000000049 */
[C---:B------:R-:W-:Y:S01]  /*8ef0*/  FMUL R74, R184.reuse, R74 ;  /* 0x0000004ab84a7220 */ /* 0x040fe20000400000 */
[C---:B------:R-:W-:Y:S01]  /*8f00*/  FMUL R75, R184.reuse, R75 ;  /* 0x0000004bb84b7220 */ /* 0x040fe20000400000 */
[----:B------:R-:W-:Y:S01]  /*8f10*/  F2FP.BF16.F32.PACK_AB R99, R103, R102 ;  /* 0x000000666763723e */ /* 0x000fe200000010ff */
[C---:B------:R-:W-:Y:S01]  /*8f20*/  FMUL R76, R184.reuse, R76 ;  /* 0x0000004cb84c7220 */ /* 0x040fe20000400000 */
[----:B------:R-:W-:Y:S01]  /*8f30*/  F2FP.BF16.F32.PACK_AB R72, R73, R72 ;  /* 0x000000484948723e */ /* 0x000fe200000010ff */
[C---:B------:R-:W-:Y:S01]  /*8f40*/  FFMA R74, R185.reuse, R186, R74 ;  /* 0x000000bab94a7223 */ /* 0x040fe2000000004a */
[C---:B------:R-:W-:Y:S01]  /*8f50*/  FFMA R75, R185.reuse, R187, R75 ;  /* 0x000000bbb94b7223 */ /* 0x040fe2000000004b */
[----:B------:R-:W-:Y:S01]  /*8f60*/  FFMA R76, R185, R210, R76 ;  /* 0x000000d2b94c7223 */ /* 0x000fe2000000004c */
[C---:B------:R-:W-:Y:S01]  /*8f70*/  FMUL R77, R184.reuse, R77 ;  /* 0x0000004db84d7220 */ /* 0x040fe20000400000 */
[C---:B------:R-:W-:Y:S01]  /*8f80*/  FMUL R78, R184.reuse, R78 ;  /* 0x0000004eb84e7220 */ /* 0x040fe20000400000 */
[C---:B------:R-:W-:Y:S01]  /*8f90*/  FMUL R79, R184.reuse, R79 ;  /* 0x0000004fb84f7220 */ /* 0x040fe20000400000 */
[----:B------:R-:W-:Y:S01]  /*8fa0*/  F2FP.BF16.F32.PACK_AB R73, R75, R74 ;  /* 0x0000004a4b49723e */ /* 0x000fe200000010ff */
        /* <DEDUP_REMOVED lines=68> */
[C---:B------:R-:W-:Y:S01]  /*93f0*/  FMUL R43, R184.reuse, R43 ;  /* 0x0000002bb82b7220 */ /* 0x040fe20000400000 */
        /* <DEDUP_REMOVED lines=18> */
[----:B------:R-:W-:Y:S01]  /*9520*/  FMUL R30, R184, R30 ;  /* 0x0000001eb81e7220 */ /* 0x000fe20000400000 */
[----:B--2---:R-:W-:Y:S01]  /*9530*/  SHF.L.U32 R228, R138, 0x10, RZ ;  /* 0x000000108ae47819 */ /* 0x004fe200000006ff */
[----:B------:R-:W-:Y:S01]  /*9540*/  FMUL R31, R184, R31 ;  /* 0x0000001fb81f7220 */ /* 0x000fe20000400000 */
[----:B------:R-:W-:Y:S01]  /*9550*/  LOP3.LUT R229, R138, 0xffff0000, RZ, 0xc0, !PT ;  /* 0xffff00008ae57812 */ /* 0x000fe200078ec0ff */
[C---:B------:R-:W-:Y:S01]  /*9560*/  FMUL R32, R184.reuse, R32 ;  /* 0x00000020b8207220 */ /* 0x040fe20000400000 */
[----:B------:R-:W2:Y:S01]  /*9570*/  LDL.LU R138, [R1+0x24] ;  /* 0x00002400018a7983 */ /* 0x000ea20000300800 */
        /* <DEDUP_REMOVED lines=11> */
[----:B------:R-:W-:Y:S01]  /*9630*/  UIADD3 UR7, UPT, UPT, UR43, 0x1, URZ ;  /* 0x000000012b077890 */ /* 0x000fe2000fffe0ff */
[----:B------:R-:W-:Y:S01]  /*9640*/  BSSY.RECONVERGENT B0, `(.L_x_103) ;  /* 0x00000f0000007945 */ /* 0x000fe20003800200 */
[----:B------:R-:W-:Y:S01]  /*9650*/  UIADD3 UR44, UPT, UPT, UR44, 0x1, URZ ;  /* 0x000000012c2c7890 */ /* 0x000fe2000fffe0ff */
[C---:B---3--:R-:W-:Y:S02]  /*9660*/  SHF.L.U32 R194, R136.reuse, 0x10, RZ ;  /* 0x0000001088c27819 */ /* 0x048fe400000006ff */
[----:B------:R-:W-:Y:S02]  /*9670*/  LOP3.LUT R195, R136, 0xffff0000, RZ, 0xc0, !PT ;  /* 0xffff000088c37812 */ /* 0x000fe400078ec0ff */
[C---:B----4-:R-:W-:Y:S02]  /*9680*/  LOP3.LUT R227, R137.reuse, 0xffff0000, RZ, 0xc0, !PT ;  /* 0xffff000089e37812 */ /* 0x050fe400078ec0ff */
[C---:B-----5:R-:W-:Y:S02]  /*9690*/  SHF.L.U32 R176, R226.reuse, 0x10, RZ ;  /* 0x00000010e2b07819 */ /* 0x060fe400000006ff */
[----:B------:R-:W-:Y:S02]  /*96a0*/  LOP3.LUT R177, R226, 0xffff0000, RZ, 0xc0, !PT ;  /* 0xffff0000e2b17812 */ /* 0x000fe400078ec0ff */
[----:B------:R-:W-:Y:S01]  /*96b0*/  SHF.L.U32 R226, R137, 0x10, RZ ;  /* 0x0000001089e27819 */ /* 0x000fe200000006ff */
[C---:B------:R-:W-:Y:S01]  /*96c0*/  FFMA R40, R185.reuse, R176, R40 ;  /* 0x000000b0b9287223 */ /* 0x040fe20000000028 */
[----:B------:R-:W3:Y:S01]  /*96d0*/  LDL.LU R137, [R1+0x28] ;  /* 0x0000280001897983 */ /* 0x000ee20000300800 */
[C---:B------:R-:W-:Y:S01]  /*96e0*/  FFMA R41, R185.reuse, R177, R41 ;  /* 0x000000b1b9297223 */ /* 0x040fe20000000029 */
[C---:B------:R-:W-:Y:S01]  /*96f0*/  FFMA R42, R185.reuse, R194, R42 ;  /* 0x000000c2b92a7223 */ /* 0x040fe2000000002a */
[C---:B------:R-:W-:Y:S01]  /*9700*/  FFMA R43, R185.reuse, R195, R43 ;  /* 0x000000c3b92b7223 */ /* 0x040fe2000000002b */
[----:B------:R-:W4:Y:S01]  /*9710*/  LDL.LU R136, [R1+0x2c] ;  /* 0x00002c0001887983 */ /* 0x000f220000300800 */
[----:B------:R-:W-:Y:S01]  /*9720*/  FFMA R44, R185, R226, R44 ;  /* 0x000000e2b92c7223 */ /* 0x000fe2000000002c */
[----:B------:R-:W-:Y:S01]  /*9730*/  F2FP.BF16.F32.PACK_AB R40, R41, R40 ;  /* 0x000000282928723e */ /* 0x000fe200000010ff */
[----:B------:R-:W-:Y:S01]  /*9740*/  FFMA R45, R185, R227, R45 ;  /* 0x000000e3b92d7223 */ /* 0x000fe2000000002d */
[----:B------:R-:W5:Y:S01]  /*9750*/  LDL.LU R238, [R1+0x30] ;  /* 0x0000300001ee7983 */ /* 0x000f620000300800 */
[----:B------:R-:W-:Y:S01]  /*9760*/  F2FP.BF16.F32.PACK_AB R41, R43, R42 ;  /* 0x0000002a2b29723e */ /* 0x000fe200000010ff */
[C---:B------:R-:W-:Y:S01]  /*9770*/  FFMA R46, R185.reuse, R228, R46 ;  /* 0x000000e4b92e7223 */ /* 0x040fe2000000002e */
[----:B------:R-:W-:Y:S01]  /*9780*/  FFMA R47, R185, R229, R47 ;  /* 0x000000e5b92f7223 */ /* 0x000fe2000000002f */
[----:B------:R-:W-:Y:S02]  /*9790*/  F2FP.BF16.F32.PACK_AB R42, R45, R44 ;  /* 0x0000002c2d2a723e */ /* 0x000fe400000010ff */
[C---:B------:R-:W-:Y:S02]  /*97a0*/  SHF.L.U32 R162, R232.reuse, 0x10, RZ ;  /* 0x00000010e8a27819 */ /* 0x040fe400000006ff */
[----:B------:R-:W-:Y:S02]  /*97b0*/  F2FP.BF16.F32.PACK_AB R43, R47, R46 ;  /* 0x0000002e2f2b723e */ /* 0x000fe400000010ff */
[----:B------:R-:W-:Y:S01]  /*97c0*/  LOP3.LUT R163, R232, 0xffff0000, RZ, 0xc0, !PT ;  /* 0xffff0000e8a37812 */ /* 0x000fe200078ec0ff */
[C---:B------:R-:W-:Y:S01]  /*97d0*/  FFMA R48, R185.reuse, R162, R48 ;  /* 0x000000a2b9307223 */ /* 0x040fe20000000030 */
[C---:B------:R-:W-:Y:S02]  /*97e0*/  SHF.L.U32 R196, R230.reuse, 0x10, RZ ;  /* 0x00000010e6c47819 */ /* 0x040fe400000006ff */
[----:B------:R-:W-:Y:S01]  /*97f0*/  LOP3.LUT R197, R230, 0xffff0000, RZ, 0xc0, !PT ;  /* 0xffff0000e6c57812 */ /* 0x000fe200078ec0ff */
[----:B------:R-:W-:Y:S01]  /*9800*/  FFMA R49, R185, R163, R49 ;  /* 0x000000a3b9317223 */ /* 0x000fe20000000031 */
[----:B------:R-:W-:Y:S01]  /*9810*/  SHF.L.U32 R230, R231, 0x10, RZ ;  /* 0x00000010e7e67819 */ /* 0x000fe200000006ff */
[----:B------:R-:W-:Y:S01]  /*9820*/  FFMA R50, R185, R196, R50 ;  /* 0x000000c4b9327223 */ /* 0x000fe20000000032 */
[----:B------:R-:W-:Y:S01]  /*9830*/  LOP3.LUT R231, R231, 0xffff0000, RZ, 0xc0, !PT ;  /* 0xffff0000e7e77812 */ /* 0x000fe200078ec0ff */
[----:B------:R-:W-:Y:S01]  /*9840*/  FFMA R51, R185, R197, R51 ;  /* 0x000000c5b9337223 */ /* 0x000fe20000000033 */
[----:B------:R-:W-:Y:S01]  /*9850*/  F2FP.BF16.F32.PACK_AB R48, R49, R48 ;  /* 0x000000303130723e */ /* 0x000fe200000010ff */
[C---:B------:R-:W-:Y:S02]  /*9860*/  FFMA R52, R185.reuse, R230, R52 ;  /* 0x000000e6b9347223 */ /* 0x040fe40000000034 */
[----:B------:R-:W-:Y:S01]  /*9870*/  FFMA R53, R185, R231, R53 ;  /* 0x000000e7b9357223 */ /* 0x000fe20000000035 */
[----:B------:R-:W-:Y:S04]  /*9880*/  F2FP.BF16.F32.PACK_AB R49, R51, R50 ;  /* 0x000000323331723e */ /* 0x000fe800000010ff */
[----:B------:R-:W-:Y:S02]  /*9890*/  F2FP.BF16.F32.PACK_AB R50, R53, R52 ;  /* 0x000000343532723e */ /* 0x000fe400000010ff */
[C---:B------:R-:W-:Y:S02]  /*98a0*/  SHF.L.U32 R232, R233.reuse, 0x10, RZ ;  /* 0x00000010e9e87819 */ /* 0x040fe400000006ff */
[----:B------:R-:W-:Y:S03]  /*98b0*/  LOP3.LUT R233, R233, 0xffff0000, RZ, 0xc0, !PT ;  /* 0xffff0000e9e97812 */ /* 0x000fe600078ec0ff */
[C---:B------:R-:W-:Y:S02]  /*98c0*/  FFMA R54, R185.reuse, R232, R54 ;  /* 0x000000e8b9367223 */ /* 0x040fe40000000036 */
[----:B------:R-:W-:Y:S05]  /*98d0*/  FFMA R55, R185, R233, R55 ;  /* 0x000000e9b9377223 */ /* 0x000fea0000000037 */
[----:B------:R-:W-:Y:S02]  /*98e0*/  F2FP.BF16.F32.PACK_AB R51, R55, R54 ;  /* 0x000000363733723e */ /* 0x000fe400000010ff */
[C---:B------:R-:W-:Y:S02]  /*98f0*/  SHF.L.U32 R178, R234.reuse, 0x10, RZ ;  /* 0x00000010eab27819 */ /* 0x040fe400000006ff */
[----:B------:R-:W-:Y:S03]  /*9900*/  LOP3.LUT R179, R234, 0xffff0000, RZ, 0xc0, !PT ;  /* 0xffff0000eab37812 */ /* 0x000fe600078ec0ff */
[C---:B------:R-:W-:Y:S02]  /*9910*/  FFMA R24, R185.reuse, R178, R24 ;  /* 0x000000b2b9187223 */ /* 0x040fe40000000018 */
[C---:B------:R-:W-:Y:S01]  /*9920*/  FFMA R25, R185.reuse, R179, R25 ;  /* 0x000000b3b9197223 */ /* 0x040fe20000000019 */
[C---:B--2---:R-:W-:Y:S02]  /*9930*/  SHF.L.U32 R198, R138.reuse, 0x10, RZ ;  /* 0x000000108ac67819 */ /* 0x044fe400000006ff */
[----:B------:R-:W-:Y:S02]  /*9940*/  LOP3.LUT R199, R138, 0xffff0000, RZ, 0xc0, !PT ;  /* 0xffff00008ac77812 */ /* 0x000fe400078ec0ff */
[----:B------:R-:W2:Y:S01]  /*9950*/  LDL.LU R138, [R1+0x34] ;  /* 0x00003400018a7983 */ /* 0x000ea20000300800 */
[C---:B------:R-:W-:Y:S02]  /*9960*/  FFMA R26, R185.reuse, R198, R26 ;  /* 0x000000c6b91a7223 */ /* 0x040fe4000000001a */
[----:B------:R-:W-:Y:S01]  /*9970*/  FFMA R27, R185, R199, R27 ;  /* 0x000000c7b91b7223 */ /* 0x000fe2000000001b */
[C---:B---3--:R-:W-:Y:S02]  /*9980*/  SHF.L.U32 R234, R137.reuse, 0x10, RZ ;  /* 0x0000001089ea7819 */ /* 0x048fe400000006ff */
[----:B------:R-:W-:Y:S02]  /*9990*/  LOP3.LUT R235, R137, 0xffff0000, RZ, 0xc0, !PT ;  /* 0xffff000089eb7812 */ /* 0x000fe400078ec0ff */
[----:B------:R-:W3:Y:S01]  /*99a0*/  LDL.LU R137, [R1+0x38] ;  /* 0x0000380001897983 */ /* 0x000ee20000300800 */
[C---:B----4-:R-:W-:Y:S01]  /*99b0*/  SHF.L.U32 R236, R136.reuse, 0x10, RZ ;  /* 0x0000001088ec7819 */ /* 0x050fe200000006ff */
[C---:B------:R-:W-:Y:S01]  /*99c0*/  FFMA R28, R185.reuse, R234, R28 ;  /* 0x000000eab91c7223 */ /* 0x040fe2000000001c */
[----:B------:R-:W-:Y:S01]  /*99d0*/  LOP3.LUT R237, R136, 0xffff0000, RZ, 0xc0, !PT ;  /* 0xffff000088ed7812 */ /* 0x000fe200078ec0ff */
[C---:B------:R-:W-:Y:S01]  /*99e0*/  FFMA R29, R185.reuse, R235, R29 ;  /* 0x000000ebb91d7223 */ /* 0x040fe2000000001d */
[----:B------:R-:W4:Y:S01]  /*99f0*/  LDL.LU R136, [R1+0x3c] ;  /* 0x00003c0001887983 */ /* 0x000f220000300800 */
[C---:B-----5:R-:W-:Y:S01]  /*9a00*/  SHF.L.U32 R174, R238.reuse, 0x10, RZ ;  /* 0x00000010eeae7819 */ /* 0x060fe200000006ff */
[C---:B------:R-:W-:Y:S01]  /*9a10*/  FFMA R30, R185.reuse, R236, R30 ;  /* 0x000000ecb91e7223 */ /* 0x040fe2000000001e */
[----:B------:R-:W-:Y:S01]  /*9a20*/  LOP3.LUT R175, R238, 0xffff0000, RZ, 0xc0, !PT ;  /* 0xffff0000eeaf7812 */ /* 0x000fe200078ec0ff */
[----:B------:R-:W5:Y:S01]  /*9a30*/  LDL.LU R248, [R1+0x40] ;  /* 0x0000400001f87983 */ /* 0x000f620000300800 */
[C---:B------:R-:W-:Y:S01]  /*9a40*/  FFMA R31, R185.reuse, R237, R31 ;  /* 0x000000edb91f7223 */ /* 0x040fe2000000001f */
[C---:B------:R-:W-:Y:S02]  /*9a50*/  FFMA R32, R185.reuse, R174, R32 ;  /* 0x000000aeb9207223 */ /* 0x040fe40000000020 */
[----:B------:R-:W5:Y:S01]  /*9a60*/  LDL.LU R243, [R1+0x44] ;  /* 0x0000440001f37983 */ /* 0x000f620000300800 */
[----:B------:R-:W-:Y:S03]  /*9a70*/  FFMA R33, R185, R175, R33 ;  /* 0x000000afb9217223 */ /* 0x000fe60000000021 */
[----:B------:R-:W5:Y:S02]  /*9a80*/  LDL.LU R242, [R1+0x48] ;  /* 0x0000480001f27983 */ /* 0x000f640000300800 */
[----:B------:R-:W-:Y:S02]  /*9a90*/  F2FP.BF16.F32.PACK_AB R32, R33, R32 ;  /* 0x000000202120723e */ /* 0x000fe400000010ff */
[----:B------:R-:W5:Y:S04]  /*9aa0*/  LDL.LU R244, [R1+0x4c] ;  /* 0x00004c0001f47983 */ /* 0x000f680000300800 */
[----:B------:R-:W5:Y:S04]  /*9ab0*/  LDL.LU R247, [R1+0x58] ;  /* 0x0000580001f77983 */ /* 0x000f680000300800 */
[----:B------:R-:W5:Y:S01]  /*9ac0*/  LDL.LU R246, [R1+0x5c] ;  /* 0x00005c0001f67983 */ /* 0x000f620000300800 */
[C---:B--2---:R-:W-:Y:S02]  /*9ad0*/  SHF.L.U32 R200, R138.reuse, 0x10, RZ ;  /* 0x000000108ac87819 */ /* 0x044fe400000006ff */
[----:B------:R-:W-:Y:S02]  /*9ae0*/  LOP3.LUT R201, R138, 0xffff0000, RZ, 0xc0, !PT ;  /* 0xffff00008ac97812 */ /* 0x000fe400078ec0ff */
[----:B------:R-:W-:Y:S01]  /*9af0*/  F2FP.BF16.F32.PACK_AB R138, R23, R21 ;  /* 0x00000015178a723e */ /* 0x000fe200000010ff */
[C---:B------:R-:W-:Y:S02]  /*9b00*/  FFMA R34, R185.reuse, R200, R34 ;  /* 0x000000c8b9227223 */ /* 0x040fe40000000022 */
[----:B------:R-:W-:Y:S05]  /*9b10*/  FFMA R35, R185, R201, R35 ;  /* 0x000000c9b9237223 */ /* 0x000fea0000000023 */
[----:B------:R-:W-:Y:S02]  /*9b20*/  F2FP.BF16.F32.PACK_AB R33, R35, R34 ;  /* 0x000000222321723e */ /* 0x000fe400000010ff */
[C---:B---3--:R-:W-:Y:S02]  /*9b30*/  SHF.L.U32 R238, R137.reuse, 0x10, RZ ;  /* 0x0000001089ee7819 */ /* 0x048fe400000006ff */
[----:B------:R-:W-:Y:S02]  /*9b40*/  LOP3.LUT R239, R137, 0xffff0000, RZ, 0xc0, !PT ;  /* 0xffff000089ef7812 */ /* 0x000fe400078ec0ff */
[----:B------:R-:W-:Y:S01]  /*9b50*/  F2FP.BF16.F32.PACK_AB R137, R20, R3 ;  /* 0x000000031489723e */ /* 0x000fe200000010ff */
[C---:B------:R-:W-:Y:S01]  /*9b60*/  FFMA R36, R185.reuse, R238, R36 ;  /* 0x000000eeb9247223 */ /* 0x040fe20000000024 */
[C---:B----4-:R-:W-:Y:S01]  /*9b70*/  SHF.L.U32 R240, R136.reuse, 0x10, RZ ;  /* 0x0000001088f07819 */ /* 0x050fe200000006ff */
[C---:B------:R-:W-:Y:S01]  /*9b80*/  FFMA R37, R185.reuse, R239, R37 ;  /* 0x000000efb9257223 */ /* 0x040fe20000000025 */
[----:B------:R-:W-:Y:S01]  /*9b90*/  LOP3.LUT R241, R136, 0xffff0000, RZ, 0xc0, !PT ;  /* 0xffff000088f17812 */ /* 0x000fe200078ec0ff */
[----:B------:R-:W-:Y:S01]  /*9ba0*/  FMUL R3, R184, R6 ;  /* 0x00000006b8037220 */ /* 0x000fe20000400000 */
[----:B------:R-:W-:Y:S01]  /*9bb0*/  F2FP.BF16.F32.PACK_AB R136, R2, R0 ;  /* 0x000000000288723e */ /* 0x000fe200000010ff */
[----:B------:R-:W-:Y:S01]  /*9bc0*/  FFMA R38, R185, R240, R38 ;  /* 0x000000f0b9267223 */ /* 0x000fe20000000026 */
[----:B------:R-:W2:Y:S01]  /*9bd0*/  LDL.LU R0, [R1+0x50] ;  /* 0x0000500001007983 */ /* 0x000ea20000300800 */
[----:B------:R-:W-:Y:S01]  /*9be0*/  F2FP.BF16.F32.PACK_AB R34, R37, R36 ;  /* 0x000000242522723e */ /* 0x000fe200000010ff */
[----:B------:R-:W-:Y:S01]  /*9bf0*/  FFMA R39, R185, R241, R39 ;  /* 0x000000f1b9277223 */ /* 0x000fe20000000027 */
[C---:B-----5:R-:W-:Y:S01]  /*9c00*/  SHF.L.U32 R20, R248.reuse, 0x10, RZ ;  /* 0x00000010f8147819 */ /* 0x060fe200000006ff */
[----:B------:R-:W3:Y:S01]  /*9c10*/  LDL.LU R2, [R1+0x54] ;  /* 0x0000540001027983 */ /* 0x000ee20000300800 */
[----:B------:R-:W-:Y:S01]  /*9c20*/  LOP3.LUT R21, R248, 0xffff0000, RZ, 0xc0, !PT ;  /* 0xffff0000f8157812 */ /* 0x000fe200078ec0ff */
[C---:B------:R-:W-:Y:S01]  /*9c30*/  FMUL R6, R184.reuse, R10 ;  /* 0x0000000ab8067220 */ /* 0x040fe20000400000 */
[----:B------:R-:W-:Y:S01]  /*9c40*/  F2FP.BF16.F32.PACK_AB R248, R155, R154 ;  /* 0x0000009a9bf8723e */ /* 0x000fe200000010ff */
[----:B------:R1:W-:Y:S01]  /*9c50*/  STS.128 [R252+0x1200], R136 ;  /* 0x00120088fc007388 */ /* 0x0003e20000000c00 */
[----:B------:R-:W-:Y:S01]  /*9c60*/  F2FP.BF16.F32.PACK_AB R35, R39, R38 ;  /* 0x000000262723723e */ /* 0x000fe200000010ff */
[C---:B------:R-:W-:Y:S01]  /*9c70*/  FMUL R10, R184.reuse, R14 ;  /* 0x0000000eb80a7220 */ /* 0x040fe20000400000 */
[C---:B------:R-:W-:Y:S01]  /*9c80*/  SHF.L.U32 R23, R243.reuse, 0x10, RZ ;  /* 0x00000010f3177819 */ /* 0x040fe200000006ff */
[----:B------:R-:W-:Y:S01]  /*9c90*/  FMUL R14, R184, R18 ;  /* 0x00000012b80e7220 */ /* 0x000fe20000400000 */
[----:B------:R-:W-:Y:S02]  /*9ca0*/  LOP3.LUT R152, R243, 0xffff0000, RZ, 0xc0, !PT ;  /* 0xffff0000f3987812 */ /* 0x000fe400078ec0ff */
[C---:B------:R-:W-:Y:S01]  /*9cb0*/  SHF.L.U32 R153, R242.reuse, 0x10, RZ ;  /* 0x00000010f2997819 */ /* 0x040fe200000006ff */
[----:B------:R-:W-:Y:S01]  /*9cc0*/  STS.128 [R245+0x1000], R248 ;  /* 0x001000f8f5007388 */ /* 0x000fe20000000c00 */
[----:B------:R-:W-:Y:S02]  /*9cd0*/  LOP3.LUT R242, R242, 0xffff0000, RZ, 0xc0, !PT ;  /* 0xffff0000f2f27812 */ /* 0x000fe400078ec0ff */
[C---:B------:R-:W-:Y:S02]  /*9ce0*/  SHF.L.U32 R243, R244.reuse, 0x10, RZ ;  /* 0x00000010f4f37819 */ /* 0x040fe400000006ff */
[----:B------:R-:W-:Y:S02]  /*9cf0*/  LOP3.LUT R244, R244, 0xffff0000, RZ, 0xc0, !PT ;  /* 0xffff0000f4f47812 */ /* 0x000fe400078ec0ff */
[C---:B------:R-:W-:Y:S02]  /*9d00*/  SHF.L.U32 R158, R247.reuse, 0x10, RZ ;  /* 0x00000010f79e7819 */ /* 0x040fe400000006ff */
[----:B------:R-:W-:Y:S02]  /*9d10*/  LOP3.LUT R159, R247, 0xffff0000, RZ, 0xc0, !PT ;  /* 0xffff0000f79f7812 */ /* 0x000fe400078ec0ff */
[C---:B------:R-:W-:Y:S02]  /*9d20*/  SHF.L.U32 R160, R246.reuse, 0x10, RZ ;  /* 0x00000010f6a07819 */ /* 0x040fe400000006ff */
[----:B------:R-:W-:Y:S01]  /*9d30*/  LOP3.LUT R161, R246, 0xffff0000, RZ, 0xc0, !PT ;  /* 0xffff0000f6a17812 */ /* 0x000fe200078ec0ff */
[----:B-1----:R-:W4:Y:S06]  /*9d40*/  LDL.LU.64 R138, [R1+0x90] ;  /* 0x00009000018a7983 */ /* 0x002f2c0000300a00 */
[----:B------:R-:W5:Y:S01]  /*9d50*/  LDL.LU.64 R136, [R1+0x88] ;  /* 0x0000880001887983 */ /* 0x000f620000300a00 */
[C---:B--2---:R-:W-:Y:S02]  /*9d60*/  SHF.L.U32 R154, R0.reuse, 0x10, RZ ;  /* 0x00000010009a7819 */ /* 0x044fe400000006ff */
[----:B------:R-:W-:Y:S01]  /*9d70*/  LOP3.LUT R155, R0, 0xffff0000, RZ, 0xc0, !PT ;  /* 0xffff0000009b7812 */ /* 0x000fe200078ec0ff */
[----:B------:R-:W-:Y:S01]  /*9d80*/  FMUL R0, R184, R4 ;  /* 0x00000004b8007220 */ /* 0x000fe20000400000 */
[----:B---3--:R-:W-:Y:S01]  /*9d90*/  SHF.L.U32 R156, R2, 0x10, RZ ;  /* 0x00000010029c7819 */ /* 0x008fe200000006ff */
[----:B------:R-:W-:Y:S01]  /*9da0*/  FMUL R4, R184, R8 ;  /* 0x00000008b8047220 */ /* 0x000fe20000400000 */
[----:B------:R-:W-:Y:S01]  /*9db0*/  LOP3.LUT R157, R2, 0xffff0000, RZ, 0xc0, !PT ;  /* 0xffff0000029d7812 */ /* 0x000fe200078ec0ff */
[C---:B------:R-:W-:Y:S01]  /*9dc0*/  FFMA R0, R185.reuse, R20, R0 ;  /* 0x00000014b9007223 */ /* 0x040fe20000000000 */
[C---:B------:R-:W-:Y:S01]  /*9dd0*/  FMUL R2, R184.reuse, R5 ;  /* 0x00000005b8027220 */ /* 0x040fe20000400000 */
[C---:B------:R-:W-:Y:S01]  /*9de0*/  FMUL R5, R184.reuse, R9 ;  /* 0x00000009b8057220 */ /* 0x040fe20000400000 */
[C---:B------:R-:W-:Y:S01]  /*9df0*/  FMUL R8, R184.reuse, R12 ;  /* 0x0000000cb8087220 */ /* 0x040fe20000400000 */
[C---:B------:R-:W-:Y:S01]  /*9e00*/  FMUL R9, R184.reuse, R13 ;  /* 0x0000000db8097220 */ /* 0x040fe20000400000 */
[C---:B------:R-:W-:Y:S01]  /*9e10*/  FFMA R2, R185.reuse, R21, R2 ;  /* 0x00000015b9027223 */ /* 0x040fe20000000002 */
        /* <DEDUP_REMOVED lines=9> */
[----:B------:R-:W-:Y:S01]  /*9eb0*/  FFMA R15, R185, R157, R15 ;  /* 0x0000009db90f7223 */ /* 0x000fe2000000000f */
[C---:B------:R-:W-:Y:S01]  /*9ec0*/  FMUL R12, R184.reuse, R16 ;  /* 0x00000010b80c7220 */ /* 0x040fe20000400000 */
[----:B------:R-:W-:Y:S01]  /*9ed0*/  FMUL R13, R184, R17 ;  /* 0x00000011b80d7220 */ /* 0x000fe20000400000 */
[----:B------:R-:W-:Y:S02]  /*9ee0*/  F2FP.BF16.F32.PACK_AB R8, R9, R8 ;  /* 0x000000080908723e */ /* 0x000fe400000010ff */
[----:B------:R-:W-:Y:S01]  /*9ef0*/  F2FP.BF16.F32.PACK_AB R9, R15, R10 ;  /* 0x0000000a0f09723e */ /* 0x000fe200000010ff */
[C---:B------:R-:W-:Y:S01]  /*9f00*/  FFMA R12, R185.reuse, R158, R12 ;  /* 0x0000009eb90c7223 */ /* 0x040fe2000000000c */
[C---:B------:R-:W-:Y:S01]  /*9f10*/  FFMA R13, R185.reuse, R159, R13 ;  /* 0x0000009fb90d7223 */ /* 0x040fe2000000000d */
[C---:B------:R-:W-:Y:S01]  /*9f20*/  FFMA R14, R185.reuse, R160, R14 ;  /* 0x000000a0b90e7223 */ /* 0x040fe2000000000e */
[----:B------:R-:W-:Y:S03]  /*9f30*/  FFMA R19, R185, R161, R19 ;  /* 0x000000a1b9137223 */ /* 0x000fe60000000013 */
[----:B------:R-:W-:Y:S02]  /*9f40*/  F2FP.BF16.F32.PACK_AB R10, R13, R12 ;  /* 0x0000000c0d0a723e */ /* 0x000fe400000010ff */
[----:B-----5:R-:W-:Y:S02]  /*9f50*/  F2FP.BF16.F32.PACK_AB R136, R137, R136 ;  /* 0x000000888988723e */ /* 0x020fe400000010ff */
[----:B----4-:R-:W-:Y:S02]  /*9f60*/  F2FP.BF16.F32.PACK_AB R137, R139, R138 ;  /* 0x0000008a8b89723e */ /* 0x010fe400000010ff */
[----:B------:R-:W-:Y:S02]  /*9f70*/  F2FP.BF16.F32.PACK_AB R138, R141, R140 ;  /* 0x0000008c8d8a723e */ /* 0x000fe400000010ff */
[----:B------:R-:W-:Y:S05]  /*9f80*/  F2FP.BF16.F32.PACK_AB R139, R143, R142 ;  /* 0x0000008e8f8b723e */ /* 0x000fea00000010ff */
[----:B------:R-:W-:Y:S08]  /*9f90*/  STS.128 [R252+0x2200], R136 ;  /* 0x00220088fc007388 */ /* 0x000ff00000000c00 */
        /* <DEDUP_REMOVED lines=11> */
[----:B------:R1:W-:Y:S08]  /*a050*/  STS.128 [R252+0x8200], R40 ;  /* 0x00820028fc007388 */ /* 0x0003f00000000c00 */
[----:B------:R2:W-:Y:S01]  /*a060*/  STS.128 [R245+0x8000], R48 ;  /* 0x00800030f5007388 */ /* 0x0005e20000000c00 */
[----:B-1----:R-:W-:Y:S02]  /*a070*/  F2FP.BF16.F32.PACK_AB R40, R25, R24 ;  /* 0x000000181928723e */ /* 0x002fe400000010ff */
[----:B------:R-:W-:Y:S02]  /*a080*/  F2FP.BF16.F32.PACK_AB R41, R27, R26 ;  /* 0x0000001a1b29723e */ /* 0x000fe400000010ff */
[----:B------:R-:W-:Y:S02]  /*a090*/  F2FP.BF16.F32.PACK_AB R42, R29, R28 ;  /* 0x0000001c1d2a723e */ /* 0x000fe400000010ff */
[----:B------:R-:W-:Y:S02]  /*a0a0*/  F2FP.BF16.F32.PACK_AB R43, R31, R30 ;  /* 0x0000001e1f2b723e */ /* 0x000fe400000010ff */
[----:B------:R-:W-:Y:S02]  /*a0b0*/  F2FP.BF16.F32.PACK_AB R24, R2, R0 ;  /* 0x000000000218723e */ /* 0x000fe400000010ff */
[----:B------:R-:W-:Y:S01]  /*a0c0*/  F2FP.BF16.F32.PACK_AB R25, R7, R3 ;  /* 0x000000030719723e */ /* 0x000fe200000010ff */
[----:B------:R2:W-:Y:S01]  /*a0d0*/  STS.128 [R252+0x9200], R40 ;  /* 0x00920028fc007388 */ /* 0x0005e20000000c00 */
[----:B------:R-:W-:Y:S02]  /*a0e0*/  F2FP.BF16.F32.PACK_AB R26, R5, R4 ;  /* 0x00000004051a723e */ /* 0x000fe400000010ff */
[----:B------:R-:W-:Y:S02]  /*a0f0*/  F2FP.BF16.F32.PACK_AB R27, R11, R6 ;  /* 0x000000060b1b723e */ /* 0x000fe400000010ff */
[----:B------:R-:W-:Y:S03]  /*a100*/  F2FP.BF16.F32.PACK_AB R11, R19, R14 ;  /* 0x0000000e130b723e */ /* 0x000fe600000010ff */
[----:B------:R2:W-:Y:S08]  /*a110*/  STS.128 [R245+0x9000], R32 ;  /* 0x00900020f5007388 */ /* 0x0005f00000000c00 */
[----:B------:R2:W-:Y:S08]  /*a120*/  STS.128 [R252+0xa200], R24 ;  /* 0x00a20018fc007388 */ /* 0x0005f00000000c00 */
[----:B------:R2:W-:Y:S01]  /*a130*/  STS.128 [R245+0xa000], R8 ;  /* 0x00a00008f5007388 */ /* 0x0005e20000000c00 */
[----:B------:R-:W-:Y:S01]  /*a140*/  @!PT LDS RZ, [RZ] ;  /* 0x00000000fffff984 */ /* 0x000fe20000000800 */
[----:B------:R-:W-:Y:S01]  /*a150*/  @!PT LDS RZ, [RZ] ;  /* 0x00000000fffff984 */ /* 0x000fe20000000800 */
[----:B------:R-:W-:Y:S01]  /*a160*/  @!PT LDS RZ, [RZ] ;  /* 0x00000000fffff984 */ /* 0x000fe20000000800 */
[----:B------:R-:W-:Y:S01]  /*a170*/  @!PT LDS RZ, [RZ] ;  /* 0x00000000fffff984 */ /* 0x000fe20000000800 */
[----:B------:R1:W-:Y:S07]  /*a180*/  MEMBAR.ALL.CTA ;  /* 0x0000000000007992 */ /* 0x0003ee0000008000 */
[----:B-1----:R-:W1:Y:S02]  /*a190*/  FENCE.VIEW.ASYNC.S ;  /* 0x00000000000073c6 */ /* 0x002e640000000000 */
[----:B-1----:R-:W-:Y:S06]  /*a1a0*/  BAR.SYNC.DEFER_BLOCKING 0x1, 0x80 ;  /* 0x0042000000007b1d */ /* 0x002fec0000010000 */
[----:B------:R-:W-:Y:S05]  /*a1b0*/  @P1 BRA `(.L_x_104) ;  /* 0x0000000000e01947 */ /* 0x000fea0003800000 */
[----:B------:R-:W1:Y:S01]  /*a1c0*/  LDCU.64 UR8, c[0x0][0x348] ;  /* 0x00006900ff0877ac */ /* 0x000e620008000a00 */
[----:B------:R-:W-:Y:S02]  /*a1d0*/  UIMAD UR5, UR43, 0xb000, UR4 ;  /* 0x0000b0002b0578a4 */ /* 0x000fe4000f8e0204 */
[----:B------:R-:W-:Y:S02]  /*a1e0*/  UIMAD UR61, UR47, 0xb0, URZ ;  /* 0x000000b02f3d78a4 */ /* 0x000fe4000f8e02ff */
[----:B------:R-:W-:Y:S02]  /*a1f0*/  USHF.L.U32 UR62, UR56, 0x7, URZ ;  /* 0x00000007383e7899 */ /* 0x000fe400080006ff */
[----:B------:R-:W-:Y:S01]  /*a200*/  UIADD3 UR60, UPT, UPT, UR5, 0x200, URZ ;  /* 0x00000200053c7890 */ /* 0x000fe2000fffe0ff */
[----:B------:R-:W-:Y:S01]  /*a210*/  UMOV UR63, UR36 ;  /* 0x00000024003f7c82 */ /* 0x000fe20008000000 */
[----:B------:R-:W-:Y:S02]  /*a220*/  UIADD3 UR33, UPT, UPT, UR61, 0x10, URZ ;  /* 0x000000103d217890 */ /* 0x000fe4000fffe0ff */
[----:B------:R-:W-:Y:S01]  /*a230*/  UIADD3 UR32, UPT, UPT, UR5, 0x1200, URZ ;  /* 0x0000120005207890 */ /* 0x000fe2000fffe0ff */
[----:B------:R-:W-:Y:S01]  /*a240*/  UMOV UR35, UR36 ;  /* 0x0000002400237c82 */ /* 0x000fe20008000000 */
[----:B-1----:R-:W-:Y:S01]  /*a250*/  UIADD3 UR68, UP0, UPT, UR8, 0x680, URZ ;  /* 0x0000068008447890 */ /* 0x002fe2000ff1e0ff */
[----:B------:R-:W-:Y:S01]  /*a260*/  UMOV UR34, UR62 ;  /* 0x0000003e00227c82 */ /* 0x000fe20008000000 */
[----:B------:R-:W-:Y:S02]  /*a270*/  UIADD3 UR29, UPT, UPT, UR61, 0x20, URZ ;  /* 0x000000203d1d7890 */ /* 0x000fe4000fffe0ff */
[----:B------:R-:W-:Y:S02]  /*a280*/  UIADD3.X UR69, UPT, UPT, URZ, UR9, URZ, UP0, !UPT ;  /* 0x00000009ff457290 */ /* 0x000fe400087fe4ff */
[----:B------:R-:W-:Y:S01]  /*a290*/  UIADD3 UR28, UPT, UPT, UR5, 0x2200, URZ ;  /* 0x00002200051c7890 */ /* 0x000fe2000fffe0ff */
[----:B------:R-:W-:Y:S01]  /*a2a0*/  UMOV UR31, UR36 ;  /* 0x00000024001f7c82 */ /* 0x000fe20008000000 */
[----:B------:R-:W-:Y:S01]  /*a2b0*/  UMOV UR30, UR62 ;  /* 0x0000003e001e7c82 */ /* 0x000fe20008000000 */
[----:B------:R-:W-:Y:S02]  /*a2c0*/  UIADD3 UR25, UPT, UPT, UR61, 0x30, URZ ;  /* 0x000000303d197890 */ /* 0x000fe4000fffe0ff */
[----:B------:R-:W-:Y:S02]  /*a2d0*/  UIADD3 UR24, UPT, UPT, UR5, 0x3200, URZ ;  /* 0x0000320005187890 */ /* 0x000fe4000fffe0ff */
[----:B------:R1:W-:Y:S01]  /*a2e0*/  UTMASTG.3D [UR60], [UR68] ;  /* 0x0000003c440073b5 */ /* 0x0003e20008010000 */
[----:B------:R-:W-:Y:S01]  /*a2f0*/  UMOV UR27, UR36 ;  /* 0x00000024001b7c82 */ /* 0x000fe20008000000 */
[----:B------:R-:W-:Y:S01]  /*a300*/  UMOV UR26, UR62 ;  /* 0x0000003e001a7c82 */ /* 0x000fe20008000000 */
[----:B------:R-:W-:Y:S02]  /*a310*/  UIADD3 UR21, UPT, UPT, UR61, 0x40, URZ ;  /* 0x000000403d157890 */ /* 0x000fe4000fffe0ff */
[----:B------:R-:W-:Y:S01]  /*a320*/  UIADD3 UR20, UPT, UPT, UR5, 0x4200, URZ ;  /* 0x0000420005147890 */ /* 0x000fe2000fffe0ff */
[----:B------:R-:W-:Y:S01]  /*a330*/  UMOV UR23, UR36 ;  /* 0x0000002400177c82 */ /* 0x000fe20008000000 */
[----:B------:R-:W-:Y:S01]  /*a340*/  UTMASTG.3D [UR32], [UR68] ;  /* 0x00000020440073b5 */ /* 0x000fe20008010000 */
[----:B------:R-:W-:Y:S01]  /*a350*/  UMOV UR22, UR62 ;  /* 0x0000003e00167c82 */ /* 0x000fe20008000000 */
[----:B------:R-:W-:Y:S02]  /*a360*/  UIADD3 UR17, UPT, UPT, UR61, 0x50, URZ ;  /* 0x000000503d117890 */ /* 0x000fe4000fffe0ff */
[----:B------:R-:W-:Y:S01]  /*a370*/  UIADD3 UR16, UPT, UPT, UR5, 0x5200, URZ ;  /* 0x0000520005107890 */ /* 0x000fe2000fffe0ff */
[----:B------:R-:W-:Y:S01]  /*a380*/  UMOV UR19, UR36 ;  /* 0x0000002400137c82 */ /* 0x000fe20008000000 */
[----:B------:R-:W-:Y:S01]  /*a390*/  UMOV UR18, UR62 ;  /* 0x0000003e00127c82 */ /* 0x000fe20008000000 */
[----:B------:R-:W-:Y:S01]  /*a3a0*/  UTMASTG.3D [UR28], [UR68] ;  /* 0x0000001c440073b5 */ /* 0x000fe20008010000 */
[----:B------:R-:W-:Y:S02]  /*a3b0*/  UIADD3 UR13, UPT, UPT, UR61, 0x60, URZ ;  /* 0x000000603d0d7890 */ /* 0x000fe4000fffe0ff */
[----:B------:R-:W-:Y:S01]  /*a3c0*/  UIADD3 UR12, UPT, UPT, UR5, 0x6200, URZ ;  /* 0x00006200050c7890 */ /* 0x000fe2000fffe0ff */
[----:B------:R-:W-:Y:S01]  /*a3d0*/  UMOV UR15, UR36 ;  /* 0x00000024000f7c82 */ /* 0x000fe20008000000 */
[----:B------:R-:W-:Y:S01]  /*a3e0*/  UMOV UR14, UR62 ;  /* 0x0000003e000e7c82 */ /* 0x000fe20008000000 */
[----:B------:R-:W-:Y:S01]  /*a3f0*/  UIADD3 UR9, UPT, UPT, UR61, 0x70, URZ ;  /* 0x000000703d097890 */ /* 0x000fe2000fffe0ff */
[----:B------:R3:W-:Y:S01]  /*a400*/  UTMASTG.3D [UR24], [UR68] ;  /* 0x00000018440073b5 */ /* 0x0007e20008010000 */
[----:B------:R-:W-:Y:S01]  /*a410*/  UIADD3 UR8, UPT, UPT, UR5, 0x7200, URZ ;  /* 0x0000720005087890 */ /* 0x000fe2000fffe0ff */
[----:B------:R-:W-:Y:S01]  /*a420*/  UMOV UR11, UR36 ;  /* 0x00000024000b7c82 */ /* 0x000fe20008000000 */
[----:B------:R-:W-:Y:S01]  /*a430*/  UMOV UR10, UR62 ;  /* 0x0000003e000a7c82 */ /* 0x000fe20008000000 */
[----:B------:R-:W-:Y:S02]  /*a440*/  UIADD3 UR65, UPT, UPT, UR61, 0x80, URZ ;  /* 0x000000803d417890 */ /* 0x000fe4000fffe0ff */
[----:B------:R-:W-:Y:S01]  /*a450*/  UIADD3 UR64, UPT, UPT, UR5, 0x8200, URZ ;  /* 0x0000820005407890 */ /* 0x000fe2000fffe0ff */
[----:B------:R4:W-:Y:S01]  /*a460*/  UTMASTG.3D [UR20], [UR68] ;  /* 0x00000014440073b5 */ /* 0x0009e20008010000 */
[----:B------:R-:W-:Y:S01]  /*a470*/  UMOV UR67, UR36 ;  /* 0x0000002400437c82 */ /* 0x000fe20008000000 */
[----:B------:R-:W-:Y:S01]  /*a480*/  UMOV UR66, UR62 ;  /* 0x0000003e00427c82 */ /* 0x000fe20008000000 */
[----:B-1----:R-:W-:Y:S01]  /*a490*/  UIADD3 UR60, UPT, UPT, UR5, 0xa200, URZ ;  /* 0x0000a200053c7890 */ /* 0x002fe2000fffe0ff */
[----:B------:R4:W-:Y:S01]  /*a4a0*/  UTMASTG.3D [UR16], [UR68] ;  /* 0x00000010440073b5 */ /* 0x0009e20008010000 */
[----:B------:R4:W-:Y:S01]  /*a4b0*/  UTMASTG.3D [UR12], [UR68] ;  /* 0x0000000c440073b5 */ /* 0x0009e20008010000 */
[----:B------:R4:W-:Y:S01]  /*a4c0*/  UTMASTG.3D [UR8], [UR68] ;  /* 0x00000008440073b5 */ /* 0x0009e20008010000 */
[----:B---3--:R-:W-:Y:S02]  /*a4d0*/  UIADD3 UR25, UPT, UPT, UR61, 0x90, URZ ;  /* 0x000000903d197890 */ /* 0x008fe4000fffe0ff */
[----:B------:R-:W-:Y:S02]  /*a4e0*/  UIADD3 UR24, UPT, UPT, UR5, 0x9200, URZ ;  /* 0x0000920005187890 */ /* 0x000fe4000fffe0ff */
[----:B------:R-:W-:Y:S01]  /*a4f0*/  UIADD3 UR61, UPT, UPT, UR61, 0xa0, URZ ;  /* 0x000000a03d3d7890 */ /* 0x000fe2000fffe0ff */
[----:B------:R4:W-:Y:S06]  /*a500*/  UTMASTG.3D [UR64], [UR68] ;  /* 0x00000040440073b5 */ /* 0x0009ec0008010000 */
[----:B------:R4:W-:Y:S02]  /*a510*/  UTMASTG.3D [UR24], [UR68] ;  /* 0x00000018440073b5 */ /* 0x0009e40008010000 */
[----:B------:R4:W-:Y:S02]  /*a520*/  UTMASTG.3D [UR60], [UR68] ;  /* 0x0000003c440073b5 */ /* 0x0009e40008010000 */
[----:B----4-:R0:W-:Y:S02]  /*a530*/  UTMACMDFLUSH ;  /* 0x00000000000079b7 */ /* 0x0101e40000000000 */
.L_x_104:
[----:B------:R-:W-:Y:S05]  /*a540*/  BSYNC.RECONVERGENT B0 ;  /* 0x0000000000007941 */ /* 0x000fea0003800200 */
.L_x_103:
[----:B------:R-:W-:Y:S04]  /*a550*/  BSSY.RECONVERGENT B0, `(.L_x_105) ;  /* 0x0000003000007945 */ /* 0x000fe80003800200 */
[----:B------:R-:W-:Y:S05]  /*a560*/  @P0 BRA `(.L_x_106) ;  /* 0x0000000000040947 */ /* 0x000fea0003800000 */
[----:B------:R-:W-:Y:S04]  /*a570*/  DEPBAR.LE SB0, 0x0 ;  /* 0x000080000000791a */ /* 0x000fe80000000000 */
.L_x_106:
[----:B------:R-:W-:Y:S05]  /*a580*/  BSYNC.RECONVERGENT B0 ;  /* 0x0000000000007941 */ /* 0x000fea0003800200 */
.L_x_105:
[----:B------:R-:W3:Y:S01]  /*a590*/  LDL.LU R0, [R1+0x80] ;  /* 0x0000800001007983 */ /* 0x000ee20000300800 */
[----:B------:R-:W-:Y:S01]  /*a5a0*/  BAR.SYNC.DEFER_BLOCKING 0x1, 0x80 ;  /* 0x0042000000007b1d */ /* 0x000fe20000010000 */
[----:B---3--:R-:W-:Y:S11]  /*a5b0*/  R2UR UR5, R0 ;  /* 0x00000000000572ca */ /* 0x008ff600000e0000 */
[----:B------:R-:W-:Y:S02]  /*a5c0*/  @!UPT UIADD3 URZ, UPT, UPT, URZ, URZ, URZ ;  /* 0x000000fffffff290 */ /* 0x000fe4000fffe0ff */
[----:B------:R-:W-:Y:S04]  /*a5d0*/  UIADD3 UR5, UPT, UPT, UR5, 0x1, URZ ;  /* 0x0000000105057890 */ /* 0x000fe8000fffe0ff */
[----:B------:R-:W-:Y:S02]  /*a5e0*/  UISETP.NE.AND UP0, UPT, UR5, URZ, UPT ;  /* 0x000000ff0500728c */ /* 0x000fe4000bf05270 */
[----:B------:R-:W-:Y:S05]  /*a5f0*/  MOV R0, UR5 ;  /* 0x0000000500007c02 */ /* 0x000fea0008000f00 */
[----:B------:R1:W-:Y:S02]  /*a600*/  STL [R1+0x80], R0 ;  /* 0x0000800001007387 */ /* 0x0003e40000100800 */
[----:B------:R-:W-:Y:S05]  /*a610*/  BRA.U !UP0, `(.L_x_107) ;  /* 0x00000001083c7547 */ /* 0x000fea000b800000 */
[----:B------:R-:W3:Y:S04]  /*a620*/  LDL.LU R2, [R1+0x78] ;  /* 0x0000780001027983 */ /* 0x000ee80000300800 */
[----:B-1----:R-:W4:Y:S02]  /*a630*/  LDL.LU R0, [R1+0x7c] ;  /* 0x00007c0001007983 */ /* 0x002f240000300800 */
[----:B----4-:R-:W-:Y:S02]  /*a640*/  R2UR UR5, R0 ;  /* 0x00000000000572ca */ /* 0x010fe400000e0000 */
[----:B---3--:R-:W-:Y:S02]  /*a650*/  ISETP.NE.AND P0, PT, R2, RZ, PT ;  /* 0x000000ff0200720c */ /* 0x008fe40003f05270 */
[----:B------:R-:W1:Y:S09]  /*a660*/  S2R R2, SR_CgaCtaId ;  /* 0x0000000000027919 */ /* 0x000e720000008800 */
[----:B------:R-:W-:Y:S05]  /*a670*/  IMAD.U32 R0, RZ, RZ, UR5 ;  /* 0x00000005ff007e24 */ /* 0x000fea000f8e00ff */
[----:B------:R-:W-:Y:S01]  /*a680*/  @P0 LEA R0, R0, UR4, 0x3 ;  /* 0x0000000400000c11 */ /* 0x000fe2000f8e18ff */
[----:B------:R-:W-:Y:S04]  /*a690*/  UIADD3 UR4, UPT, UPT, UR5, 0x1, URZ ;  /* 0x0000000105047890 */ /* 0x000fe8000fffe0ff */
[----:B------:R-:W-:Y:S01]  /*a6a0*/  @P0 VIADD R0, R0, 0x80 ;  /* 0x0000008000000836 */ /* 0x000fe20000000000 */
[----:B------:R-:W-:Y:S04]  /*a6b0*/  UISETP.NE.AND UP0, UPT, UR4, 0x2, UPT ;  /* 0x000000020400788c */ /* 0x000fe8000bf05270 */
[----:B------:R-:W-:Y:S01]  /*a6c0*/  USEL UR4, UR4, URZ, UP0 ;  /* 0x000000ff04047287 */ /* 0x000fe20008000000 */
[----:B-1----:R-:W-:Y:S04]  /*a6d0*/  @P0 PRMT R0, R2, 0x654, R0 ;  /* 0x0000065402000816 */ /* 0x002fe80000000000 */
[----:B------:R1:W-:Y:S02]  /*a6e0*/  @P0 SYNCS.ARRIVE.TRANS64.RED.A1T0 RZ, [R0+URZ], RZ ;  /* 0x000000ff00ff09a7 */ /* 0x0003e400081004ff */
[----:B-1----:R-:W-:Y:S05]  /*a6f0*/  IMAD.U32 R0, RZ, RZ, UR4 ;  /* 0x00000004ff007e24 */ /* 0x002fea000f8e00ff */
[----:B------:R3:W-:Y:S02]  /*a700*/  STL [R1+0x7c], R0 ;  /* 0x00007c0001007387 */ /* 0x0007e40000100800 */
.L_x_107:
[----:B------:R-:W4:Y:S01]  /*a710*/  LDL.LU R5, [R1+0x74] ;  /* 0x0000740001057983 */ /* 0x000f220000300800 */
[----:B------:R-:W-:Y:S02]  /*a720*/  UISETP.NE.AND UP1, UPT, UR44, 0x2, UPT ;  /* 0x000000022c00788c */ /* 0x000fe4000bf25270 */
[----:B------:R-:W-:Y:S01]  /*a730*/  UISETP.NE.AND UP2, UPT, UR7, 0x2, UPT ;  /* 0x000000020700788c */ /* 0x000fe2000bf45270 */
[----:B------:R-:W5:Y:S01]  /*a740*/  LDL.LU R4, [R1+0x84] ;  /* 0x0000840001047983 */ /* 0x000f620000300800 */
[----:B------:R-:W-:Y:S02]  /*a750*/  USEL UR5, URZ, 0x1, UP1 ;  /* 0x00000001ff057887 */ /* 0x000fe40008800000 */
[----:B------:R-:W-:Y:S01]  /*a760*/  UIADD3 UR47, UPT, UPT, UR41, UR45, URZ ;  /* 0x0000002d292f7290 */ /* 0x000fe2000fffe0ff */
[----:B------:R-:W2:Y:S01]  /*a770*/  LDL.LU R3, [R1+0x6c] ;  /* 0x00006c0001037983 */ /* 0x000ea20000300800 */
[----:B------:R-:W-:Y:S02]  /*a780*/  UIADD3 UR56, UPT, UPT, UR42, UR46, URZ ;  /* 0x0000002e2a387290 */ /* 0x000fe4000fffe0ff */
[----:B------:R-:W-:Y:S01]  /*a790*/  USEL UR44, UR44, URZ, UP1 ;  /* 0x000000ff2c2c7287 */ /* 0x000fe20008800000 */
[----:B------:R-:W4:Y:S01]  /*a7a0*/  LDL.LU R2, [R1+0x70] ;  /* 0x0000700001027983 */ /* 0x000f220000300800 */
[----:B------:R-:W-:Y:S01]  /*a7b0*/  USEL UR43, UR7, URZ, UP2 ;  /* 0x000000ff072b7287 */ /* 0x000fe20009000000 */
[----:B------:R-:W-:Y:S02]  /*a7c0*/  UMOV UR36, UR59 ;  /* 0x0000003b00247c82 */ /* 0x000fe40008000000 */
[----:B-1-3--:R-:W3:Y:S02]  /*a7d0*/  LDL.LU R0, [R1+0x68] ;  /* 0x0000680001007983 */ /* 0x00aee40000300800 */
[----:B---3--:R-:W-:Y:S02]  /*a7e0*/  R2UR UR8, R0 ;  /* 0x00000000000872ca */ /* 0x008fe400000e0000 */
[----:B-----5:R-:W-:Y:S02]  /*a7f0*/  R2UR UR11, R4 ;  /* 0x00000000040b72ca */ /* 0x020fe400000e0000 */
[----:B--2---:R-:W-:Y:S02]  /*a800*/  R2UR UR10, R3 ;  /* 0x00000000030a72ca */ /* 0x004fe400000e0000 */
[----:B----4-:R-:W-:Y:S02]  /*a810*/  R2UR UR4, R5 ;  /* 0x00000000050472ca */ /* 0x010fe400000e0000 */
[----:B------:R-:W-:Y:S07]  /*a820*/  R2UR UR9, R2 ;  /* 0x00000000020972ca */ /* 0x000fee00000e0000 */
[----:B------:R-:W-:Y:S04]  /*a830*/  UISETP.NE.AND UP0, UPT, UR11, 0x2, UPT ;  /* 0x000000020b00788c */ /* 0x000fe8000bf05270 */
[----:B------:R-:W-:Y:S02]  /*a840*/  USEL UR6, URZ, 0x1, UP0 ;  /* 0x00000001ff067887 */ /* 0x000fe40008000000 */
[----:B------:R-:W-:Y:S02]  /*a850*/  UISETP.NE.AND UP3, UPT, UR4, URZ, UPT ;  /* 0x000000ff0400728c */ /* 0x000fe4000bf65270 */
[----:B------:R-:W-:Y:S02]  /*a860*/  ULOP3.LUT UR10, UR10, UR6, URZ, 0x3c, !UPT ;  /* 0x000000060a0a7292 */ /* 0x000fe4000f8e3cff */
[----:B------:R-:W-:Y:S02]  /*a870*/  ULOP3.LUT UR9, UR9, UR5, URZ, 0x3c, !UPT ;  /* 0x0000000509097292 */ /* 0x000fe4000f8e3cff */
[----:B------:R-:W-:Y:S02]  /*a880*/  USEL UR4, URZ, 0x1, UP2 ;  /* 0x00000001ff047887 */ /* 0x000fe40009000000 */
[----:B------:R-:W-:Y:S01]  /*a890*/  IMAD.U32 R3, RZ, RZ, UR10 ;  /* 0x0000000aff037e24 */ /* 0x000fe2000f8e00ff */
[----:B------:R-:W-:Y:S01]  /*a8a0*/  USEL UR15, UR11, URZ, UP0 ;  /* 0x000000ff0b0f7287 */ /* 0x000fe20008000000 */
[----:B------:R-:W-:Y:S01]  /*a8b0*/  IMAD.U32 R0, RZ, RZ, UR9 ;  /* 0x00000009ff007e24 */ /* 0x000fe2000f8e00ff */
[----:B------:R-:W-:Y:S02]  /*a8c0*/  ULOP3.LUT UR8, UR8, UR4, URZ, 0x3c, !UPT ;  /* 0x0000000408087292 */ /* 0x000fe4000f8e3cff */
[----:B------:R2:W-:Y:S04]  /*a8d0*/  STL [R1+0x6c], R3 ;  /* 0x00006c0301007387 */ /* 0x0005e80000100800 */
[----:B------:R2:W-:Y:S01]  /*a8e0*/  STL [R1+0x70], R0 ;  /* 0x0000700001007387 */ /* 0x0005e20000100800 */
[----:B------:R-:W-:Y:S05]  /*a8f0*/  IMAD.U32 R2, RZ, RZ, UR8 ;  /* 0x00000008ff027e24 */ /* 0x000fea000f8e00ff */
[----:B------:R2:W-:Y:S01]  /*a900*/  STL [R1+0x68], R2 ;  /* 0x0000680201007387 */ /* 0x0005e20000100800 */
[----:B------:R-:W-:Y:S05]  /*a910*/  BRA.U UP3, `(.L_x_108) ;  /* 0xffffffa5031c7547 */ /* 0x000fea000b83ffff */
[----:B------:R-:W-:-:S09]  /*a920*/  UISETP.NE.AND UP0, UPT, UR57, URZ, UPT ;  /* 0x000000ff3900728c */ /* 0x000fd2000bf05270 */
[----:B------:R-:W-:Y:S05]  /*a930*/  BRA.U !UP0, `(.L_x_109) ;  /* 0x00000001084c7547 */ /* 0x000fea000b800000 */
[----:B------:R-:W1:Y:S02]  /*a940*/  LDCU.64 UR4, c[0x0][0x890] ;  /* 0x00011200ff0477ac */ /* 0x000e640008000a00 */
[----:B-1----:R-:W-:-:S04]  /*a950*/  UISETP.NE.U32.AND UP0, UPT, UR4, URZ, UPT ;  /* 0x000000ff0400728c */ /* 0x002fc8000bf05070 */
[----:B------:R-:W-:-:S09]  /*a960*/  UISETP.NE.AND.EX UP0, UPT, UR5, URZ, UPT, UP0 ;  /* 0x000000ff0500728c */ /* 0x000fd2000bf05300 */
[----:B------:R-:W-:Y:S05]  /*a970*/  BRA.U UP0, `(.L_x_110) ;  /* 0x00000001000c7547 */ /* 0x000fea000b800000 */
[----:B------:R-:W-:-:S13]  /*a980*/  FSETP.NEU.AND P0, PT, R185, RZ, PT ;  /* 0x000000ffb900720b */ /* 0x000fda0003f0d000 */
[----:B------:R-:W-:Y:S05]  /*a990*/  @!P0 EXIT ;  /* 0x000000000000894d */ /* 0x000fea0003800000 */
[----:B------:R-:W-:Y:S05]  /*a9a0*/  BRA `(.L_x_109) ;  /* 0x0000000000307947 */ /* 0x000fea0003800000 */
.L_x_110:
[----:B--2---:R-:W2:Y:S01]  /*a9b0*/  LDL.LU R0, [R1+0x64] ;  /* 0x0000640001007983 */ /* 0x004ea20000300800 */
[----:B------:R-:W-:Y:S01]  /*a9c0*/  BSSY.RECONVERGENT B0, `(.L_x_109) ;  /* 0x000000a000007945 */ /* 0x000fe20003800200 */
[----:B--2---:R-:W-:-:S13]  /*a9d0*/  LOP3.LUT P0, RZ, R0, 0xff, RZ, 0xc0, !PT ;  /* 0x000000ff00ff7812 */ /* 0x004fda000780c0ff */
[----:B------:R-:W-:Y:S05]  /*a9e0*/  @P0 BRA `(.L_x_111) ;  /* 0x0000000000140947 */ /* 0x000fea0003800000 */
[----:B------:R-:W1:Y:S02]  /*a9f0*/  LDCU.64 UR4, c[0x0][0x888] ;  /* 0x00011100ff0477ac */ /* 0x000e640008000a00 */
[----:B-1----:R-:W-:-:S04]  /*aa00*/  ISETP.NE.U32.AND P0, PT, RZ, UR4, PT ;  /* 0x00000004ff007c0c */ /* 0x002fc8000bf05070 */
[----:B------:R-:W-:-:S13]  /*aa10*/  ISETP.NE.AND.EX P0, PT, RZ, UR5, PT, P0 ;  /* 0x00000005ff007c0c */ /* 0x000fda000bf05300 */
[----:B------:R-:W-:Y:S05]  /*aa20*/  @!P0 EXIT ;  /* 0x000000000000894d */ /* 0x000fea0003800000 */
[----:B------:R-:W-:Y:S05]  /*aa30*/  BRA `(.L_x_112) ;  /* 0x0000000000087947 */ /* 0x000fea0003800000 */
.L_x_111:
[----:B------:R-:W-:-:S13]  /*aa40*/  FSETP.NEU.AND P0, PT, R185, RZ, PT ;  /* 0x000000ffb900720b */ /* 0x000fda0003f0d000 */
[----:B------:R-:W-:Y:S05]  /*aa50*/  @!P0 EXIT ;  /* 0x000000000000894d */ /* 0x000fea0003800000 */
.L_x_112:
[----:B------:R-:W-:Y:S05]  /*aa60*/  BSYNC.RECONVERGENT B0 ;  /* 0x0000000000007941 */ /* 0x000fea0003800200 */
.L_x_109:
[----:B------:R-:W-:-:S04]  /*aa70*/  DEPBAR.LE SB0, 0x0 ;  /* 0x000080000000791a */ /* 0x000fc80000000000 */
[----:B------:R-:W-:Y:S05]  /*aa80*/  EXIT ;  /* 0x000000000000794d */ /* 0x000fea0003800000 */
.L_x_19:
[----:B--2---:R2:W3:Y:S02]  /*aa90*/  SYNCS.PHASECHK.TRANS64.TRYWAIT P0, [R2+URZ+0xf0], R3 ;  /* 0x0000f003020075a7 */ /* 0x0044e400080011ff */
[----:B---3--:R-:W-:Y:S05]  /*aaa0*/  @!P0 NANOSLEEP.SYNCS 0x989680 ;  /* 0x009896800000895d */ /* 0x008fea0003900000 */
[----:B------:R-:W3:Y:S02]  /*aab0*/  @!P0 SYNCS.PHASECHK.TRANS64 P0, [R2+URZ+0xf0], R3 ;  /* 0x0000f003020085a7 */ /* 0x000ee400080010ff */
[----:B---3--:R-:W-:Y:S05]  /*aac0*/  @!P0 BRA `(.L_x_19) ;  /* 0xfffffffc00f08947 */ /* 0x008fea000383ffff */
[----:B------:R-:W-:Y:S05]  /*aad0*/  BRA `(.L_x_113) ;  /* 0xffffff6800fc7947 */ /* 0x000fea000383ffff */
.L_x_22:
[----:B------:R-:W-:Y:S07]  /*aae0*/  MOV R4, UR33 ;  /* 0x0000002100047c02 */ /* 0x000fee0008000f00 */
.L_x_114:
[----:B-1----:R1:W2:Y:S02]  /*aaf0*/  SYNCS.PHASECHK.TRANS64.TRYWAIT P0, [R4+URZ+0x38], R2 ;  /* 0x00003802040075a7 */ /* 0x0022a400080011ff */
[----:B--2---:R-:W-:Y:S05]  /*ab00*/  @!P0 NANOSLEEP.SYNCS 0x989680 ;  /* 0x009896800000895d */ /* 0x004fea0003900000 */
[----:B------:R-:W2:Y:S02]  /*ab10*/  @!P0 SYNCS.PHASECHK.TRANS64 P0, [R4+URZ+0x38], R2 ;  /* 0x00003802040085a7 */ /* 0x000ea400080010ff */
[----:B--2---:R-:W-:Y:S05]  /*ab20*/  @!P0 BRA `(.L_x_114) ;  /* 0xfffffffc00f08947 */ /* 0x004fea000383ffff */
[----:B------:R-:W-:Y:S05]  /*ab30*/  BRA `(.L_x_21) ;  /* 0xffffff6c00447947 */ /* 0x000fea000383ffff */
.L_x_28:
[----:B------:R-:W-:Y:S07]  /*ab40*/  MOV R4, UR17 ;  /* 0x0000001100047c02 */ /* 0x000fee0008000f00 */
.L_x_115:
[----:B-1----:R1:W2:Y:S02]  /*ab50*/  SYNCS.PHASECHK.TRANS64.TRYWAIT P0, [R4+URZ+0x38], R2 ;  /* 0x00003802040075a7 */ /* 0x0022a400080011ff */
[----:B--2---:R-:W-:Y:S05]  /*ab60*/  @!P0 NANOSLEEP.SYNCS 0x989680 ;  /* 0x009896800000895d */ /* 0x004fea0003900000 */
[----:B------:R-:W2:Y:S02]  /*ab70*/  @!P0 SYNCS.PHASECHK.TRANS64 P0, [R4+URZ+0x38], R2 ;  /* 0x00003802040085a7 */ /* 0x000ea400080010ff */
[----:B--2---:R-:W-:Y:S05]  /*ab80*/  @!P0 BRA `(.L_x_115) ;  /* 0xfffffffc00f08947 */ /* 0x004fea000383ffff */
[----:B------:R-:W-:Y:S05]  /*ab90*/  BRA `(.L_x_27) ;  /* 0xffffff6c00ec7947 */ /* 0x000fea000383ffff */
.L_x_32:
[----:B-1----:R1:W2:Y:S02]  /*aba0*/  SYNCS.PHASECHK.TRANS64.TRYWAIT P0, [R3+URZ+0xa0], R2 ;  /* 0x0000a002030075a7 */ /* 0x0022a400080011ff */
[----:B--2---:R-:W-:Y:S05]  /*abb0*/  @!P0 NANOSLEEP.SYNCS 0x989680 ;  /* 0x009896800000895d */ /* 0x004fea0003900000 */
[----:B------:R-:W2:Y:S02]  /*abc0*/  @!P0 SYNCS.PHASECHK.TRANS64 P0, [R3+URZ+0xa0], R2 ;  /* 0x0000a002030085a7 */ /* 0x000ea400080010ff */
[----:B--2---:R-:W-:Y:S05]  /*abd0*/  @!P0 BRA `(.L_x_32) ;  /* 0xfffffffc00f08947 */ /* 0x004fea000383ffff */
[----:B------:R-:W-:Y:S05]  /*abe0*/  BRA `(.L_x_116) ;  /* 0xffffff70007c7947 */ /* 0x000fea000383ffff */
.L_x_36:
[----:B------:R-:W-:-:S07]  /*abf0*/  MOV R3, UR5 ;  /* 0x0000000500037c02 */ /* 0x000fce0008000f00 */
.L_x_117:
[----:B-1----:R1:W2:Y:S02]  /*ac00*/  SYNCS.PHASECHK.TRANS64.TRYWAIT P0, [R3+URZ], R2 ;  /* 0x00000002030075a7 */ /* 0x0022a400080011ff */
[----:B--2---:R-:W-:Y:S05]  /*ac10*/  @!P0 NANOSLEEP.SYNCS 0x989680 ;  /* 0x009896800000895d */ /* 0x004fea0003900000 */
[----:B------:R-:W2:Y:S02]  /*ac20*/  @!P0 SYNCS.PHASECHK.TRANS64 P0, [R3+URZ], R2 ;  /* 0x00000002030085a7 */ /* 0x000ea400080010ff */
[----:B--2---:R-:W-:Y:S05]  /*ac30*/  @!P0 BRA `(.L_x_117) ;  /* 0xfffffffc00f08947 */ /* 0x004fea000383ffff */
[----:B------:R-:W-:Y:S05]  /*ac40*/  BRA `(.L_x_118) ;  /* 0xffffff7800207947 */ /* 0x000fea000383ffff */
.L_x_37:
[----:B------:R-:W-:-:S07]  /*ac50*/  MOV R3, UR5 ;  /* 0x0000000500037c02 */ /* 0x000fce0008000f00 */
.L_x_119:
[----:B-1----:R1:W2:Y:S02]  /*ac60*/  SYNCS.PHASECHK.TRANS64.TRYWAIT P0, [R3+URZ], R2 ;  /* 0x00000002030075a7 */ /* 0x0022a400080011ff */
[----:B--2---:R-:W-:Y:S05]  /*ac70*/  @!P0 NANOSLEEP.SYNCS 0x989680 ;  /* 0x009896800000895d */ /* 0x004fea0003900000 */
[----:B------:R-:W2:Y:S02]  /*ac80*/  @!P0 SYNCS.PHASECHK.TRANS64 P0, [R3+URZ], R2 ;  /* 0x00000002030085a7 */ /* 0x000ea400080010ff */
[----:B--2---:R-:W-:Y:S05]  /*ac90*/  @!P0 BRA `(.L_x_119) ;  /* 0xfffffffc00f08947 */ /* 0x004fea000383ffff */
[----:B------:R-:W-:Y:S05]  /*aca0*/  BRA `(.L_x_120) ;  /* 0xffffff78002c7947 */ /* 0x000fea000383ffff */
.L_x_38:
[----:B------:R-:W-:-:S07]  /*acb0*/  MOV R3, UR5 ;  /* 0x0000000500037c02 */ /* 0x000fce0008000f00 */
.L_x_121:
[----:B-1----:R1:W2:Y:S02]  /*acc0*/  SYNCS.PHASECHK.TRANS64.TRYWAIT P0, [R3+URZ], R2 ;  /* 0x00000002030075a7 */ /* 0x0022a400080011ff */
[----:B--2---:R-:W-:Y:S05]  /*acd0*/  @!P0 NANOSLEEP.SYNCS 0x989680 ;  /* 0x009896800000895d */ /* 0x004fea0003900000 */
[----:B------:R-:W2:Y:S02]  /*ace0*/  @!P0 SYNCS.PHASECHK.TRANS64 P0, [R3+URZ], R2 ;  /* 0x00000002030085a7 */ /* 0x000ea400080010ff */
[----:B--2---:R-:W-:Y:S05]  /*acf0*/  @!P0 BRA `(.L_x_121) ;  /* 0xfffffffc00f08947 */ /* 0x004fea000383ffff */
[----:B------:R-:W-:Y:S05]  /*ad00*/  BRA `(.L_x_122) ;  /* 0xffffff7800387947 */ /* 0x000fea000383ffff */
.L_x_39:
[----:B------:R-:W-:-:S07]  /*ad10*/  MOV R3, UR5 ;  /* 0x0000000500037c02 */ /* 0x000fce0008000f00 */
.L_x_123:
[----:B-1----:R1:W2:Y:S02]  /*ad20*/  SYNCS.PHASECHK.TRANS64.TRYWAIT P0, [R3+URZ], R2 ;  /* 0x00000002030075a7 */ /* 0x0022a400080011ff */
[----:B--2---:R-:W-:Y:S05]  /*ad30*/  @!P0 NANOSLEEP.SYNCS 0x989680 ;  /* 0x009896800000895d */ /* 0x004fea0003900000 */
[----:B------:R-:W2:Y:S02]  /*ad40*/  @!P0 SYNCS.PHASECHK.TRANS64 P0, [R3+URZ], R2 ;  /* 0x00000002030085a7 */ /* 0x000ea400080010ff */
[----:B--2---:R-:W-:Y:S05]  /*ad50*/  @!P0 BRA `(.L_x_123) ;  /* 0xfffffffc00f08947 */ /* 0x004fea000383ffff */
[----:B------:R-:W-:Y:S05]  /*ad60*/  BRA `(.L_x_124) ;  /* 0xffffff7800447947 */ /* 0x000fea000383ffff */
.L_x_40:
[----:B------:R-:W-:-:S07]  /*ad70*/  MOV R3, UR5 ;  /* 0x0000000500037c02 */ /* 0x000fce0008000f00 */
.L_x_125:
[----:B-1----:R1:W2:Y:S02]  /*ad80*/  SYNCS.PHASECHK.TRANS64.TRYWAIT P0, [R3+URZ], R2 ;  /* 0x00000002030075a7 */ /* 0x0022a400080011ff */
[----:B--2---:R-:W-:Y:S05]  /*ad90*/  @!P0 NANOSLEEP.SYNCS 0x989680 ;  /* 0x009896800000895d */ /* 0x004fea0003900000 */
[----:B------:R-:W2:Y:S02]  /*ada0*/  @!P0 SYNCS.PHASECHK.TRANS64 P0, [R3+URZ], R2 ;  /* 0x00000002030085a7 */ /* 0x000ea400080010ff */
[----:B--2---:R-:W-:Y:S05]  /*adb0*/  @!P0 BRA `(.L_x_125) ;  /* 0xfffffffc00f08947 */ /* 0x004fea000383ffff */
[----:B------:R-:W-:Y:S05]  /*adc0*/  BRA `(.L_x_126) ;  /* 0xffffff7800507947 */ /* 0x000fea000383ffff */
.L_x_41:
[----:B------:R-:W-:-:S07]  /*add0*/  MOV R3, UR5 ;  /* 0x0000000500037c02 */ /* 0x000fce0008000f00 */
.L_x_127:
[----:B-1----:R1:W2:Y:S02]  /*ade0*/  SYNCS.PHASECHK.TRANS64.TRYWAIT P0, [R3+URZ], R2 ;  /* 0x00000002030075a7 */ /* 0x0022a400080011ff */
[----:B--2---:R-:W-:Y:S05]  /*adf0*/  @!P0 NANOSLEEP.SYNCS 0x989680 ;  /* 0x009896800000895d */ /* 0x004fea0003900000 */
[----:B------:R-:W2:Y:S02]  /*ae00*/  @!P0 SYNCS.PHASECHK.TRANS64 P0, [R3+URZ], R2 ;  /* 0x00000002030085a7 */ /* 0x000ea400080010ff */
[----:B--2---:R-:W-:Y:S05]  /*ae10*/  @!P0 BRA `(.L_x_127) ;  /* 0xfffffffc00f08947 */ /* 0x004fea000383ffff */
[----:B------:R-:W-:Y:S05]  /*ae20*/  BRA `(.L_x_128) ;  /* 0xffffff78005c7947 */ /* 0x000fea000383ffff */
.L_x_44:
[----:B--2---:R2:W3:Y:S02]  /*ae30*/  SYNCS.PHASECHK.TRANS64.TRYWAIT P0, [R0+URZ+0xe0], R2 ;  /* 0x0000e002000075a7 */ /* 0x0044e400080011ff */
[----:B---3--:R-:W-:Y:S05]  /*ae40*/  @!P0 NANOSLEEP.SYNCS 0x989680 ;  /* 0x009896800000895d */ /* 0x008fea0003900000 */
[----:B------:R-:W3:Y:S02]  /*ae50*/  @!P0 SYNCS.PHASECHK.TRANS64 P0, [R0+URZ+0xe0], R2 ;  /* 0x0000e002000085a7 */ /* 0x000ee400080010ff */
[----:B---3--:R-:W-:Y:S05]  /*ae60*/  @!P0 BRA `(.L_x_44) ;  /* 0xfffffffc00f08947 */ /* 0x008fea000383ffff */
[----:B------:R-:W-:Y:S05]  /*ae70*/  BRA `(.L_x_129) ;  /* 0xffffff7800c07947 */ /* 0x000fea000383ffff */
.L_x_45:
[----:B------:R-:W-:-:S07]  /*ae80*/  MOV R3, UR5 ;  /* 0x0000000500037c02 */ /* 0x000fce0008000f00 */
.L_x_130:
[----:B--2---:R2:W3:Y:S02]  /*ae90*/  SYNCS.PHASECHK.TRANS64.TRYWAIT P0, [R3+URZ+0xb0], R2 ;  /* 0x0000b002030075a7 */ /* 0x0044e400080011ff */
[----:B---3--:R-:W-:Y:S05]  /*aea0*/  @!P0 NANOSLEEP.SYNCS 0x989680 ;  /* 0x009896800000895d */ /* 0x008fea0003900000 */
[----:B------:R-:W3:Y:S02]  /*aeb0*/  @!P0 SYNCS.PHASECHK.TRANS64 P0, [R3+URZ+0xb0], R2 ;  /* 0x0000b002030085a7 */ /* 0x000ee400080010ff */
[----:B---3--:R-:W-:Y:S05]  /*aec0*/  @!P0 BRA `(.L_x_130) ;  /* 0xfffffffc00f08947 */ /* 0x008fea000383ffff */
[----:B------:R-:W-:Y:S05]  /*aed0*/  BRA `(.L_x_131) ;  /* 0xffffff7800d07947 */ /* 0x000fea000383ffff */
.L_x_46:
[----:B--2---:R2:W3:Y:S02]  /*aee0*/  SYNCS.PHASECHK.TRANS64.TRYWAIT P1, [R0+URZ+0xa0], R2 ;  /* 0x0000a002000075a7 */ /* 0x0044e400080211ff */
[----:B---3--:R-:W-:Y:S05]  /*aef0*/  @!P1 NANOSLEEP.SYNCS 0x989680 ;  /* 0x009896800000995d */ /* 0x008fea0003900000 */
[----:B------:R-:W3:Y:S02]  /*af00*/  @!P1 SYNCS.PHASECHK.TRANS64 P1, [R0+URZ+0xa0], R2 ;  /* 0x0000a002000095a7 */ /* 0x000ee400080210ff */
[----:B---3--:R-:W-:Y:S05]  /*af10*/  @!P1 BRA `(.L_x_46) ;  /* 0xfffffffc00f09947 */ /* 0x008fea000383ffff */
[----:B------:R-:W-:Y:S05]  /*af20*/  BRA `(.L_x_132) ;  /* 0xffffff7c00007947 */ /* 0x000fea000383ffff */
.L_x_49:
[----:B------:R-:W-:-:S07]  /*af30*/  MOV R2, UR5 ;  /* 0x0000000500027c02 */ /* 0x000fce0008000f00 */
.L_x_133:
[----:B--2---:R2:W3:Y:S02]  /*af40*/  SYNCS.PHASECHK.TRANS64.TRYWAIT P0, [R2+URZ+0xb0], R0 ;  /* 0x0000b000020075a7 */ /* 0x0044e400080011ff */
[----:B---3--:R-:W-:Y:S05]  /*af50*/  @!P0 NANOSLEEP.SYNCS 0x989680 ;  /* 0x009896800000895d */ /* 0x008fea0003900000 */
[----:B------:R-:W3:Y:S02]  /*af60*/  @!P0 SYNCS.PHASECHK.TRANS64 P0, [R2+URZ+0xb0], R0 ;  /* 0x0000b000020085a7 */ /* 0x000ee400080010ff */
[----:B---3--:R-:W-:Y:S05]  /*af70*/  @!P0 BRA `(.L_x_133) ;  /* 0xfffffffc00f08947 */ /* 0x008fea000383ffff */
[----:B------:R-:W-:Y:S05]  /*af80*/  BRA `(.L_x_48) ;  /* 0xffffff7c00547947 */ /* 0x000fea000383ffff */
.L_x_56:
[----:B-1----:R1:W2:Y:S02]  /*af90*/  SYNCS.PHASECHK.TRANS64.TRYWAIT P1, [R3+URZ+0xa0], R4 ;  /* 0x0000a004030075a7 */ /* 0x0022a400080211ff */
[----:B--2---:R-:W-:Y:S05]  /*afa0*/  @!P1 NANOSLEEP.SYNCS 0x989680 ;  /* 0x009896800000995d */ /* 0x004fea0003900000 */
[----:B------:R-:W2:Y:S02]  /*afb0*/  @!P1 SYNCS.PHASECHK.TRANS64 P1, [R3+URZ+0xa0], R4 ;  /* 0x0000a004030095a7 */ /* 0x000ea400080210ff */
[----:B--2---:R-:W-:Y:S05]  /*afc0*/  @!P1 BRA `(.L_x_56) ;  /* 0xfffffffc00f09947 */ /* 0x004fea000383ffff */
[----:B------:R-:W-:Y:S05]  /*afd0*/  BRA `(.L_x_134) ;  /* 0xffffff8000b87947 */ /* 0x000fea000383ffff */
.L_x_57:
[----:B------:R-:W-:-:S07]  /*afe0*/  MOV R4, UR14 ;  /* 0x0000000e00047c02 */ /* 0x000fce0008000f00 */
.L_x_135:
[----:B-1----:R1:W2:Y:S02]  /*aff0*/  SYNCS.PHASECHK.TRANS64.TRYWAIT P0, [R4+URZ+0xd0], R3 ;  /* 0x0000d003040075a7 */ /* 0x0022a400080011ff */
[----:B--2---:R-:W-:Y:S05]  /*b000*/  @!P0 NANOSLEEP.SYNCS 0x989680 ;  /* 0x009896800000895d */ /* 0x004fea0003900000 */
[----:B------:R-:W2:Y:S02]  /*b010*/  @!P0 SYNCS.PHASECHK.TRANS64 P0, [R4+URZ+0xd0], R3 ;  /* 0x0000d003040085a7 */ /* 0x000ea400080010ff */
[----:B--2---:R-:W-:Y:S05]  /*b020*/  @!P0 BRA `(.L_x_135) ;  /* 0xfffffffc00f08947 */ /* 0x004fea000383ffff */
[----:B------:R-:W-:Y:S05]  /*b030*/  BRA `(.L_x_136) ;  /* 0xffffff8000ec7947 */ /* 0x000fea000383ffff */
.L_x_60:
[----:B------:R-:W-:Y:S07]  /*b040*/  MOV R3, UR7 ;  /* 0x0000000700037c02 */ /* 0x000fee0008000f00 */
.L_x_137:
[----:B-1----:R1:W2:Y:S02]  /*b050*/  SYNCS.PHASECHK.TRANS64.TRYWAIT P0, [R3+URZ], R2 ;  /* 0x00000002030075a7 */ /* 0x0022a400080011ff */
[----:B--2---:R-:W-:Y:S05]  /*b060*/  @!P0 NANOSLEEP.SYNCS 0x989680 ;  /* 0x009896800000895d */ /* 0x004fea0003900000 */
[----:B------:R-:W2:Y:S02]  /*b070*/  @!P0 SYNCS.PHASECHK.TRANS64 P0, [R3+URZ], R2 ;  /* 0x00000002030085a7 */ /* 0x000ea400080010ff */
[----:B--2---:R-:W-:Y:S05]  /*b080*/  @!P0 BRA `(.L_x_137) ;  /* 0xfffffffc00f08947 */ /* 0x004fea000383ffff */
[----:B------:R-:W-:Y:S05]  /*b090*/  BRA `(.L_x_59) ;  /* 0xffffff8400087947 */ /* 0x000fea000383ffff */
.L_x_63:
[----:B------:R-:W-:-:S07]  /*b0a0*/  MOV R2, UR5 ;  /* 0x0000000500027c02 */ /* 0x000fce0008000f00 */
.L_x_138:
[----:B--2---:R2:W3:Y:S02]  /*b0b0*/  SYNCS.PHASECHK.TRANS64.TRYWAIT P0, [R2+URZ], R0 ;  /* 0x00000000020075a7 */ /* 0x0044e400080011ff */
[----:B---3--:R-:W-:Y:S05]  /*b0c0*/  @!P0 NANOSLEEP.SYNCS 0x989680 ;  /* 0x009896800000895d */ /* 0x008fea0003900000 */
[----:B------:R-:W3:Y:S02]  /*b0d0*/  @!P0 SYNCS.PHASECHK.TRANS64 P0, [R2+URZ], R0 ;  /* 0x00000000020085a7 */ /* 0x000ee400080010ff */
[----:B---3--:R-:W-:Y:S05]  /*b0e0*/  @!P0 BRA `(.L_x_138) ;  /* 0xfffffffc00f08947 */ /* 0x008fea000383ffff */
[----:B------:R-:W-:Y:S05]  /*b0f0*/  BRA `(.L_x_139) ;  /* 0xffffff8400c07947 */ /* 0x000fea000383ffff */
.L_x_64:
[----:B------:R-:W-:-:S07]  /*b100*/  MOV R2, UR6 ;  /* 0x0000000600027c02 */ /* 0x000fce0008000f00 */
.L_x_140:
[----:B--2---:R2:W3:Y:S02]  /*b110*/  SYNCS.PHASECHK.TRANS64.TRYWAIT P0, [R2+URZ], R0 ;  /* 0x00000000020075a7 */ /* 0x0044e400080011ff */
[----:B---3--:R-:W-:Y:S05]  /*b120*/  @!P0 NANOSLEEP.SYNCS 0x989680 ;  /* 0x009896800000895d */ /* 0x008fea0003900000 */
[----:B------:R-:W3:Y:S02]  /*b130*/  @!P0 SYNCS.PHASECHK.TRANS64 P0, [R2+URZ], R0 ;  /* 0x00000000020085a7 */ /* 0x000ee400080010ff */
[----:B---3--:R-:W-:Y:S05]  /*b140*/  @!P0 BRA `(.L_x_140) ;  /* 0xfffffffc00f08947 */ /* 0x008fea000383ffff */
[----:B------:R-:W-:Y:S05]  /*b150*/  BRA `(.L_x_141) ;  /* 0xffffff8400cc7947 */ /* 0x000fea000383ffff */
.L_x_69:
[----:B--2---:R2:W4:Y:S02]  /*b160*/  SYNCS.PHASECHK.TRANS64.TRYWAIT P0, [R2+URZ+0xa0], R0 ;  /* 0x0000a000020075a7 */ /* 0x00452400080011ff */
[----:B----4-:R-:W-:Y:S05]  /*b170*/  @!P0 NANOSLEEP.SYNCS 0x989680 ;  /* 0x009896800000895d */ /* 0x010fea0003900000 */
[----:B------:R-:W4:Y:S02]  /*b180*/  @!P0 SYNCS.PHASECHK.TRANS64 P0, [R2+URZ+0xa0], R0 ;  /* 0x0000a000020085a7 */ /* 0x000f2400080010ff */
[----:B----4-:R-:W-:Y:S05]  /*b190*/  @!P0 BRA `(.L_x_69) ;  /* 0xfffffffc00f08947 */ /* 0x010fea000383ffff */
[----:B------:R-:W-:Y:S05]  /*b1a0*/  BRA `(.L_x_142) ;  /* 0xffffff8800ec7947 */ /* 0x000fea000383ffff */
.L_x_72:
[----:B------:R-:W-:Y:S07]  /*b1b0*/  MOV R2, UR6 ;  /* 0x0000000600027c02 */ /* 0x000fee0008000f00 */
.L_x_143:
[----:B-1----:R1:W2:Y:S02]  /*b1c0*/  SYNCS.PHASECHK.TRANS64.TRYWAIT P1, [R2+URZ+0x98], R0 ;  /* 0x00009800020075a7 */ /* 0x0022a400080211ff */
[----:B--2---:R-:W-:Y:S05]  /*b1d0*/  @!P1 NANOSLEEP.SYNCS 0x989680 ;  /* 0x009896800000995d */ /* 0x004fea0003900000 */
[----:B------:R-:W2:Y:S02]  /*b1e0*/  @!P1 SYNCS.PHASECHK.TRANS64 P1, [R2+URZ+0x98], R0 ;  /* 0x00009800020095a7 */ /* 0x000ea400080210ff */
[----:B--2---:R-:W-:Y:S05]  /*b1f0*/  @!P1 BRA `(.L_x_143) ;  /* 0xfffffffc00f09947 */ /* 0x004fea000383ffff */
[----:B------:R-:W-:Y:S05]  /*b200*/  BRA `(.L_x_71) ;  /* 0xffffff90005c7947 */ /* 0x000fea000383ffff */
.L_x_75:
[----:B------:R-:W-:Y:S07]  /*b210*/  MOV R3, UR5 ;  /* 0x0000000500037c02 */ /* 0x000fee0008000f00 */
.L_x_144:
[----:B-1----:R1:W2:Y:S02]  /*b220*/  SYNCS.PHASECHK.TRANS64.TRYWAIT P2, [R3+URZ+0x80], R2 ;  /* 0x00008002030075a7 */ /* 0x0022a400080411ff */
[----:B--2---:R-:W-:Y:S05]  /*b230*/  @!P2 NANOSLEEP.SYNCS 0x989680 ;  /* 0x009896800000a95d */ /* 0x004fea0003900000 */
[----:B------:R-:W2:Y:S02]  /*b240*/  @!P2 SYNCS.PHASECHK.TRANS64 P2, [R3+URZ+0x80], R2 ;  /* 0x000080020300a5a7 */ /* 0x000ea400080410ff */
[----:B--2---:R-:W-:Y:S05]  /*b250*/  @!P2 BRA `(.L_x_144) ;  /* 0xfffffffc00f0a947 */ /* 0x004fea000383ffff */
[----:B------:R-:W-:Y:S05]  /*b260*/  BRA `(.L_x_145) ;  /* 0xffffff9000c47947 */ /* 0x000fea000383ffff */
.L_x_77:
[----:B------:R-:W-:-:S07]  /*b270*/  MOV R2, UR4 ;  /* 0x0000000400027c02 */ /* 0x000fce0008000f00 */
.L_x_146:
[----:B-1----:R1:W4:Y:S02]  /*b280*/  SYNCS.PHASECHK.TRANS64.TRYWAIT P0, [R2+URZ], R0 ;  /* 0x00000000020075a7 */ /* 0x00232400080011ff */
[----:B----4-:R-:W-:Y:S05]  /*b290*/  @!P0 NANOSLEEP.SYNCS 0x989680 ;  /* 0x009896800000895d */ /* 0x010fea0003900000 */
[----:B------:R-:W4:Y:S02]  /*b2a0*/  @!P0 SYNCS.PHASECHK.TRANS64 P0, [R2+URZ], R0 ;  /* 0x00000000020085a7 */ /* 0x000f2400080010ff */
[----:B----4-:R-:W-:Y:S05]  /*b2b0*/  @!P0 BRA `(.L_x_146) ;  /* 0xfffffffc00f08947 */ /* 0x010fea000383ffff */
[----:B------:R-:W-:Y:S05]  /*b2c0*/  BRA `(.L_x_147) ;  /* 0xffffff9400fc7947 */ /* 0x000fea000383ffff */
.L_x_79:
[----:B------:R-:W-:Y:S07]  /*b2d0*/  MOV R2, UR4 ;  /* 0x0000000400027c02 */ /* 0x000fee0008000f00 */
.L_x_148:
[----:B-1----:R1:W2:Y:S02]  /*b2e0*/  SYNCS.PHASECHK.TRANS64.TRYWAIT P0, [R2+URZ+0xa0], R0 ;  /* 0x0000a000020075a7 */ /* 0x0022a400080011ff */
[----:B--2---:R-:W-:Y:S05]  /*b2f0*/  @!P0 NANOSLEEP.SYNCS 0x989680 ;  /* 0x009896800000895d */ /* 0x004fea0003900000 */
[----:B------:R-:W2:Y:S02]  /*b300*/  @!P0 SYNCS.PHASECHK.TRANS64 P0, [R2+URZ+0xa0], R0 ;  /* 0x0000a000020085a7 */ /* 0x000ea400080010ff */
[----:B--2---:R-:W-:Y:S05]  /*b310*/  @!P0 BRA `(.L_x_148) ;  /* 0xfffffffc00f08947 */ /* 0x004fea000383ffff */
[----:B------:R-:W-:Y:S05]  /*b320*/  BRA `(.L_x_149) ;  /* 0xffffff9800c07947 */ /* 0x000fea000383ffff */
.L_x_89:
[----:B---3--:R3:W4:Y:S02]  /*b330*/  SYNCS.PHASECHK.TRANS64.TRYWAIT P0, [R7+URZ+0x70], R0 ;  /* 0x00007000070075a7 */ /* 0x00872400080011ff */
[----:B----4-:R-:W-:Y:S05]  /*b340*/  @!P0 NANOSLEEP.SYNCS 0x989680 ;  /* 0x009896800000895d */ /* 0x010fea0003900000 */
[----:B------:R-:W4:Y:S02]  /*b350*/  @!P0 SYNCS.PHASECHK.TRANS64 P0, [R7+URZ+0x70], R0 ;  /* 0x00007000070085a7 */ /* 0x000f2400080010ff */
[----:B----4-:R-:W-:Y:S05]  /*b360*/  @!P0 BRA `(.L_x_89) ;  /* 0xfffffffc00f08947 */ /* 0x010fea000383ffff */
[----:B------:R-:W-:Y:S05]  /*b370*/  BRA `(.L_x_88) ;  /* 0xffffffac00387947 */ /* 0x000fea000383ffff */
.L_x_91:
[----:B-1----:R1:W4:Y:S02]  /*b380*/  SYNCS.PHASECHK.TRANS64.TRYWAIT P1, [R6+URZ+0xc0], R5 ;  /* 0x0000c005060075a7 */ /* 0x00232400080211ff */
[----:B----4-:R-:W-:Y:S05]  /*b390*/  @!P1 NANOSLEEP.SYNCS 0x989680 ;  /* 0x009896800000995d */ /* 0x010fea0003900000 */
[----:B------:R-:W4:Y:S02]  /*b3a0*/  @!P1 SYNCS.PHASECHK.TRANS64 P1, [R6+URZ+0xc0], R5 ;  /* 0x0000c005060095a7 */ /* 0x000f2400080210ff */
[----:B----4-:R-:W-:Y:S05]  /*b3b0*/  @!P1 BRA `(.L_x_91) ;  /* 0xfffffffc00f09947 */ /* 0x010fea000383ffff */
[----:B------:R-:W-:Y:S05]  /*b3c0*/  BRA `(.L_x_90) ;  /* 0xffffffb000907947 */ /* 0x000fea000383ffff */
        .weak           $__internal_0_$__cuda_sm10x_tcgen05_guardrail_trap_col_being_dealloced_not_returned_by_alloc
        .type           $__internal_0_$__cuda_sm10x_tcgen05_guardrail_trap_col_being_dealloced_not_returned_by_alloc,@function
        .size           $__internal_0_$__cuda_sm10x_tcgen05_guardrail_trap_col_being_dealloced_not_returned_by_alloc,($__internal_1_$__cuda_sm10x_tcgen05_guardrail_trap_phase_invalid_during_alloc - $__internal_0_$__cuda_sm10x_tcgen05_guardrail_trap_col_being_dealloced_not_returned_by_alloc)
$__internal_0_$__cuda_sm10x_tcgen05_guardrail_trap_col_being_dealloced_not_returned_by_alloc:
[----:B------:R-:W-:Y:S05]  /*b3d0*/  BPT.TRAP 0x1 ;  /* 0x000000040000795c */ /* 0x000fea0000300000 */
[----:B------:R-:W-:-:S04]  /*b3e0*/  HFMA2 R3, -RZ, RZ, 0, 0 ;  /* 0x00000000ff037431 */ /* 0x000fc800000001ff */
[----:B------:R-:W-:Y:S05]  /*b3f0*/  RET.REL.NODEC R2 `(_ZN7cutlass13device_kernelINS_4gemm6kernel13GemmUniversalIN4cute5tupleIJiiiiEEENS1_10collective13CollectiveMmaINS1_35MainloopSm100TmaUmmaWarpSpecializedILi7ELi2ELi2ENS5_IJNS4_1CILi1EEESB_SB_EEEEENS5_IJNSA_ILi128EEENSA_ILi176EEENSA_ILi32EEEEEENS_10bfloat16_tENS5_IJlSB_lEEESI_SJ_NS4_8TiledMMAINS4_8MMA_AtomIJNS4_20SM100_MMA_F16BF16_SSISI_SI_fLi128ELi176ELNS4_4UMMA5MajorE0ELSO_0ELNSN_7ScaleInE0ELSP_0EEEEEENS4_6LayoutISC_NS5_IJNSA_ILi0EEEST_ST_EEEEENS5_IJNS4_10UnderscoreESW_SW_EEEEENS4_13SM90_TMA_LOADENS4_14ComposedLayoutINS4_7SwizzleILi2ELi4ELi3EEENS4_18smem_ptr_flag_bitsILi16EEENSS_INS5_IJNSA_ILi8EEESG_EEENS5_IJSG_SB_EEEEEEEvNS4_8identityESZ_S19_vS1A_EENS_8epilogue10collective18CollectiveEpilogueINS1C_23Sm100TmaWarpSpecializedILi2ELi1ELi176ELb1ELb0EEEJSH_NS5_IJNSS_ISE_SB_EENSS_ISF_SB_EEEEESI_SJ_SI_SJ_NS1C_6fusion15FusionCallbacksIS1G_NS1K_17LinearCombinationISI_fSI_fLNS_15FloatRoundStyleE2EEESH_S1J_JEEENS4_5SM1004TMEM4LOAD26SM100_TMEM_LOAD_32dp32b16xESZ_NS10_INS11_ILi1ELi4ELi3EEES14_NSS_INS5_IJS15_NSA_ILi16EEEEEENS5_IJS1V_SB_EEEEEEENS4_39AutoVectorizingCopyWithAssumedAlignmentILi128EEENS4_14SM90_TMA_STOREES1Z_S21_S21_EEEvvEEEEvNT_6ParamsE) ;  /* 0xffffff4c02007950 */ /* 0x000fea0003c3ffff */
        .weak           $__internal_1_$__cuda_sm10x_tcgen05_guardrail_trap_phase_invalid_during_alloc
        .type           $__internal_1_$__cuda_sm10x_tcgen05_guardrail_trap_phase_invalid_during_alloc,@function
        .size           $__internal_1_$__cuda_sm10x_tcgen05_guardrail_trap_phase_invalid_during_alloc,($__internal_2_$__cuda_sm10x_tcgen05_guardrail_trap_unallocated_columns_being_dealloced - $__internal_1_$__cuda_sm10x_tcgen05_guardrail_trap_phase_invalid_during_alloc)
$__internal_1_$__cuda_sm10x_tcgen05_guardrail_trap_phase_invalid_during_alloc:
[----:B------:R-:W-:Y:S05]  /*b400*/  BPT.TRAP 0x1 ;  /* 0x000000040000795c */ /* 0x000fea0000300000 */
[----:B------:R-:W-:-:S04]  /*b410*/  MOV R3, 0x0 ;  /* 0x0000000000037802 */ /* 0x000fc80000000f00 */
[----:B------:R-:W-:Y:S05]  /*b420*/  RET.REL.NODEC R2 `(_ZN7cutlass13device_kernelINS_4gemm6kernel13GemmUniversalIN4cute5tupleIJiiiiEEENS1_10collective13CollectiveMmaINS1_35MainloopSm100TmaUmmaWarpSpecializedILi7ELi2ELi2ENS5_IJNS4_1CILi1EEESB_SB_EEEEENS5_IJNSA_ILi128EEENSA_ILi176EEENSA_ILi32EEEEEENS_10bfloat16_tENS5_IJlSB_lEEESI_SJ_NS4_8TiledMMAINS4_8MMA_AtomIJNS4_20SM100_MMA_F16BF16_SSISI_SI_fLi128ELi176ELNS4_4UMMA5MajorE0ELSO_0ELNSN_7ScaleInE0ELSP_0EEEEEENS4_6LayoutISC_NS5_IJNSA_ILi0EEEST_ST_EEEEENS5_IJNS4_10UnderscoreESW_SW_EEEEENS4_13SM90_TMA_LOADENS4_14ComposedLayoutINS4_7SwizzleILi2ELi4ELi3EEENS4_18smem_ptr_flag_bitsILi16EEENSS_INS5_IJNSA_ILi8EEESG_EEENS5_IJSG_SB_EEEEEEEvNS4_8identityESZ_S19_vS1A_EENS_8epilogue10collective18CollectiveEpilogueINS1C_23Sm100TmaWarpSpecializedILi2ELi1ELi176ELb1ELb0EEEJSH_NS5_IJNSS_ISE_SB_EENSS_ISF_SB_EEEEESI_SJ_SI_SJ_NS1C_6fusion15FusionCallbacksIS1G_NS1K_17LinearCombinationISI_fSI_fLNS_15FloatRoundStyleE2EEESH_S1J_JEEENS4_5SM1004TMEM4LOAD26SM100_TMEM_LOAD_32dp32b16xESZ_NS10_INS11_ILi1ELi4ELi3EEES14_NSS_INS5_IJS15_NSA_ILi16EEEEEENS5_IJS1V_SB_EEEEEEENS4_39AutoVectorizingCopyWithAssumedAlignmentILi128EEENS4_14SM90_TMA_STOREES1Z_S21_S21_EEEvvEEEEvNT_6ParamsE) ;  /* 0xffffff4802f47950 */ /* 0x000fea0003c3ffff */
        .weak           $__internal_2_$__cuda_sm10x_tcgen05_guardrail_trap_unallocated_columns_being_dealloced
        .type           $__internal_2_$__cuda_sm10x_tcgen05_guardrail_trap_unallocated_columns_being_dealloced,@function
        .size           $__internal_2_$__cuda_sm10x_tcgen05_guardrail_trap_unallocated_columns_being_dealloced,(.L_x_151 - $__internal_2_$__cuda_sm10x_tcgen05_guardrail_trap_unallocated_columns_being_dealloced)
$__internal_2_$__cuda_sm10x_tcgen05_guardrail_trap_unallocated_columns_being_dealloced:
[----:B------:R-:W-:Y:S05]  /*b430*/  BPT.TRAP 0x1 ;  /* 0x000000040000795c */ /* 0x000fea0000300000 */
[----:B------:R-:W-:-:S04]  /*b440*/  HFMA2 R3, -RZ, RZ, 0, 0 ;  /* 0x00000000ff037431 */ /* 0x000fc800000001ff */
[----:B------:R-:W-:Y:S05]  /*b450*/  RET.REL.NODEC R2 `(_ZN7cutlass13device_kernelINS_4gemm6kernel13GemmUniversalIN4cute5tupleIJiiiiEEENS1_10collective13CollectiveMmaINS1_35MainloopSm100TmaUmmaWarpSpecializedILi7ELi2ELi2ENS5_IJNS4_1CILi1EEESB_SB_EEEEENS5_IJNSA_ILi128EEENSA_ILi176EEENSA_ILi32EEEEEENS_10bfloat16_tENS5_IJlSB_lEEESI_SJ_NS4_8TiledMMAINS4_8MMA_AtomIJNS4_20SM100_MMA_F16BF16_SSISI_SI_fLi128ELi176ELNS4_4UMMA5MajorE0ELSO_0ELNSN_7ScaleInE0ELSP_0EEEEEENS4_6LayoutISC_NS5_IJNSA_ILi0EEEST_ST_EEEEENS5_IJNS4_10UnderscoreESW_SW_EEEEENS4_13SM90_TMA_LOADENS4_14ComposedLayoutINS4_7SwizzleILi2ELi4ELi3EEENS4_18smem_ptr_flag_bitsILi16EEENSS_INS5_IJNSA_ILi8EEESG_EEENS5_IJSG_SB_EEEEEEEvNS4_8identityESZ_S19_vS1A_EENS_8epilogue10collective18CollectiveEpilogueINS1C_23Sm100TmaWarpSpecializedILi2ELi1ELi176ELb1ELb0EEEJSH_NS5_IJNSS_ISE_SB_EENSS_ISF_SB_EEEEESI_SJ_SI_SJ_NS1C_6fusion15FusionCallbacksIS1G_NS1K_17LinearCombinationISI_fSI_fLNS_15FloatRoundStyleE2EEESH_S1J_JEEENS4_5SM1004TMEM4LOAD26SM100_TMEM_LOAD_32dp32b16xESZ_NS10_INS11_ILi1ELi4ELi3EEES14_NSS_INS5_IJS15_NSA_ILi16EEEEEENS5_IJS1V_SB_EEEEEEENS4_39AutoVectorizingCopyWithAssumedAlignmentILi128EEENS4_14SM90_TMA_STOREES1Z_S21_S21_EEEvvEEEEvNT_6ParamsE) ;  /* 0xffffff4802e87950 */ /* 0x000fea0003c3ffff */
.L_x_150:
[----:B------:R-:W-:-:S00]  /*b460*/  BRA `(.L_x_150) ;  /* 0xfffffffc00fc7947 */ /* 0x000fc0000383ffff */
[----:B------:R-:W-:-:S00]  /*b470*/  NOP ;  /* 0x0000000000007918 */ /* 0x000fc00000000000 */
        /* <DEDUP_REMOVED lines=8> */
.L_x_151:


//--------------------- .nv.global.init           --------------------------
	.section	.nv.global.init,"aw",@progbits
.nv.global.init:
	.type		$str$27,@object
	.size		$str$27,($str$28 - $str$27)
$str$27:
        /*0000*/ 	.byte	0x28, 0x61, 0x64, 0x64, 0x72, 0x65, 0x73, 0x73, 0x20, 0x26, 0x20, 0x6d, 0x61, 0x73, 0x6b, 0x29
        /*0010*/ 	.byte	0x20, 0x3d, 0x3d, 0x20, 0x30, 0x00
	.type		$str$28,@object
	.size		$str$28,($str$26 - $str$28)
$str$28:
        /*0016*/ 	.byte	0x2f, 0x74, 0x6d, 0x70, 0x2f, 0x63, 0x75, 0x74, 0x6c, 0x61, 0x73, 0x73, 0x5f, 0x73, 0x77, 0x65
        /*0026*/ 	.byte	0x65, 0x70, 0x5f, 0x73, 0x72, 0x63, 0x2f, 0x69, 0x6e, 0x63, 0x6c, 0x75, 0x64, 0x65, 0x2f, 0x63
        /*0036*/ 	.byte	0x75, 0x74, 0x65, 0x2f, 0x70, 0x6f, 0x69, 0x6e, 0x74, 0x65, 0x72, 0x5f, 0x66, 0x6c, 0x61, 0x67
        /*0046*/ 	.byte	0x67, 0x65, 0x64, 0x2e, 0x68, 0x70, 0x70, 0x00
	.type		$str$26,@object
	.size		$str$26,($str$25 - $str$26)
$str$26:
        /*004e*/ 	.byte	0x2f, 0x74, 0x6d, 0x70, 0x2f, 0x63, 0x75, 0x74, 0x6c, 0x61, 0x73, 0x73, 0x5f, 0x73, 0x77, 0x65
        /*005e*/ 	.byte	0x65, 0x70, 0x5f, 0x73, 0x72, 0x63, 0x2f, 0x69, 0x6e, 0x63, 0x6c, 0x75, 0x64, 0x65, 0x2f, 0x63
        /*006e*/ 	.byte	0x75, 0x74, 0x65, 0x2f, 0x61, 0x74, 0x6f, 0x6d, 0x2f, 0x63, 0x6f, 0x70, 0x79, 0x5f, 0x74, 0x72
        /*007e*/ 	.byte	0x61, 0x69, 0x74, 0x73, 0x5f, 0x73, 0x6d, 0x31, 0x30, 0x30, 0x2e, 0x68, 0x70, 0x70, 0x00
	.type		$str$25,@object
	.size		$str$25,(__unnamed_1 - $str$25)
$str$25:
        /*008d*/ 	.byte	0x28, 0x28, 0x75, 0x69, 0x6e, 0x74, 0x33, 0x32, 0x5f, 0x74, 0x28, 0x74, 0x68, 0x72, 0x65, 0x61
        /*009d*/ 	.byte	0x64, 0x49, 0x64, 0x78, 0x2e, 0x78, 0x29, 0x20, 0x2f, 0x20, 0x33, 0x32, 0x29, 0x20, 0x25, 0x20
        /*00ad*/ 	.byte	0x34, 0x29, 0x20, 0x3d, 0x3d, 0x20, 0x28, 0x28, 0x28, 0x74, 0x6d, 0x65, 0x6d, 0x5f, 0x61, 0x64
        /*00bd*/ 	.byte	0x64, 0x72, 0x20, 0x3e, 0x3e, 0x20, 0x31, 0x36, 0x29, 0x20, 0x2f, 0x20, 0x33, 0x32, 0x29, 0x20
        /*00cd*/ 	.byte	0x25, 0x20, 0x34, 0x29, 0x00
	.type		__unnamed_1,@object
	.size		__unnamed_1,(__unnamed_2 - __unnamed_1)
__unnamed_1:
        /* <DEDUP_REMOVED lines=25> */
        /*0262*/ 	.byte	0x3a, 0x3a, 0x43, 0x3c, 0x32, 0x32, 0x35, 0x32, 0x38, 0x3e, 0x3e, 0x3e, 0x3e, 0x5d, 0x00
	.type		__unnamed_2,@object
	.size		__unnamed_2,(.L_2 - __unnamed_2)
__unnamed_2:
        /* <DEDUP_REMOVED lines=40> */
        /*04f1*/ 	.byte	0x3a, 0x3a, 0x43, 0x3c, 0x30, 0x3e, 0x3e, 0x3e, 0x3e, 0x5d, 0x00
.L_2:


//--------------------- .nv.shared._ZN7cutlass13device_kernelINS_4gemm6kernel13GemmUniversalIN4cute5tupleIJiiiiEEENS1_10collective13CollectiveMmaINS1_35MainloopSm100TmaUmmaWarpSpecializedILi7ELi2ELi2ENS5_IJNS4_1CILi1EEESB_SB_EEEEENS5_IJNSA_ILi128EEENSA_ILi176EEENSA_ILi32EEEEEENS_10bfloat16_tENS5_IJlSB_lEEESI_SJ_NS4_8TiledMMAINS4_8MMA_AtomIJNS4_20SM100_MMA_F16BF16_SSISI_SI_fLi128ELi176ELNS4_4UMMA5MajorE0ELSO_0ELNSN_7ScaleInE0ELSP_0EEEEEENS4_6LayoutISC_NS5_IJNSA_ILi0EEEST_ST_EEEEENS5_IJNS4_10UnderscoreESW_SW_EEEEENS4_13SM90_TMA_LOADENS4_14ComposedLayoutINS4_7SwizzleILi2ELi4ELi3EEENS4_18smem_ptr_flag_bitsILi16EEENSS_INS5_IJNSA_ILi8EEESG_EEENS5_IJSG_SB_EEEEEEEvNS4_8identityESZ_S19_vS1A_EENS_8epilogue10collective18CollectiveEpilogueINS1C_23Sm100TmaWarpSpecializedILi2ELi1ELi176ELb1ELb0EEEJSH_NS5_IJNSS_ISE_SB_EENSS_ISF_SB_EEEEESI_SJ_SI_SJ_NS1C_6fusion15FusionCallbacksIS1G_NS1K_17LinearCombinationISI_fSI_fLNS_15FloatRoundStyleE2EEESH_S1J_JEEENS4_5SM1004TMEM4LOAD26SM100_TMEM_LOAD_32dp32b16xESZ_NS10_INS11_ILi1ELi4ELi3EEES14_NSS_INS5_IJS15_NSA_ILi16EEEEEENS5_IJS1V_SB_EEEEEEENS4_39AutoVectorizingCopyWithAssumedAlignmentILi128EEENS4_14SM90_TMA_STOREES1Z_S21_S21_EEEvvEEEEvNT_6ParamsE --------------------------
	.section	.nv.shared._ZN7cutlass13device_kernelINS_4gemm6kernel13GemmUniversalIN4cute5tupleIJiiiiEEENS1_10collective13CollectiveMmaINS1_35MainloopSm100TmaUmmaWarpSpecializedILi7ELi2ELi2ENS5_IJNS4_1CILi1EEESB_SB_EEEEENS5_IJNSA_ILi128EEENSA_ILi176EEENSA_ILi32EEEEEENS_10bfloat16_tENS5_IJlSB_lEEESI_SJ_NS4_8TiledMMAINS4_8MMA_AtomIJNS4_20SM100_MMA_F16BF16_SSISI_SI_fLi128ELi176ELNS4_4UMMA5MajorE0ELSO_0ELNSN_7ScaleInE0ELSP_0EEEEEENS4_6LayoutISC_NS5_IJNSA_ILi0EEEST_ST_EEEEENS5_IJNS4_10UnderscoreESW_SW_EEEEENS4_13SM90_TMA_LOADENS4_14ComposedLayoutINS4_7SwizzleILi2ELi4ELi3EEENS4_18smem_ptr_flag_bitsILi16EEENSS_INS5_IJNSA_ILi8EEESG_EEENS5_IJSG_SB_EEEEEEEvNS4_8identityESZ_S19_vS1A_EENS_8epilogue10collective18CollectiveEpilogueINS1C_23Sm100TmaWarpSpecializedILi2ELi1ELi176ELb1ELb0EEEJSH_NS5_IJNSS_ISE_SB_EENSS_ISF_SB_EEEEESI_SJ_SI_SJ_NS1C_6fusion15FusionCallbacksIS1G_NS1K_17LinearCombinationISI_fSI_fLNS_15FloatRoundStyleE2EEESH_S1J_JEEENS4_5SM1004TMEM4LOAD26SM100_TMEM_LOAD_32dp32b16xESZ_NS10_INS11_ILi1ELi4ELi3EEES14_NSS_INS5_IJS15_NSA_ILi16EEEEEENS5_IJS1V_SB_EEEEEEENS4_39AutoVectorizingCopyWithAssumedAlignmentILi128EEENS4_14SM90_TMA_STOREES1Z_S21_S21_EEEvvEEEEvNT_6ParamsE,"aw",@nobits
	.sectionflags	@""
	.align	16
	.zero		1024


//--------------------- .nv.shared.reserved.0     --------------------------
	.section	.nv.shared.reserved.0,"aw",@nobits
	.weak		__nv_reservedSMEM_offset_0_alias
	.size		__nv_reservedSMEM_offset_0_alias, 0, 64
	.other		__nv_reservedSMEM_offset_0_alias,@"STO_CUDA_RESERVED_SHARED STV_DEFAULT"
__nv_reservedSMEM_offset_0_alias:
	.zero		0
.nv.shared.reserved.0:
	.zero		64
	.weak		__nv_reservedSMEM_tcgen05_partition
	.type		__nv_reservedSMEM_tcgen05_partition,@object
	.size		__nv_reservedSMEM_tcgen05_partition,(.L_0 - __nv_reservedSMEM_tcgen05_partition)
__nv_reservedSMEM_tcgen05_partition:
	.zero		32
.L_0:


//--------------------- .nv.global                --------------------------
	.section	.nv.global,"aw",@nobits
.nv.global:
	.type		_ZN40_INTERNAL_5a954ec9_4_k_cu_00656d73_182694cute1_E,@object
	.size		_ZN40_INTERNAL_5a954ec9_4_k_cu_00656d73_182694cute1_E,(_ZN40_INTERNAL_5a954ec9_4_k_cu_00656d73_182694cuda3std3__45__cpo6cbeginE - _ZN40_INTERNAL_5a954ec9_4_k_cu_00656d73_182694cute1_E)
_ZN40_INTERNAL_5a954ec9_4_k_cu_00656d73_182694cute1_E:
	.zero		1
	.type		_ZN40_INTERNAL_5a954ec9_4_k_cu_00656d73_182694cuda3std3__45__cpo6cbeginE,@object
	.size		_ZN40_INTERNAL_5a954ec9_4_k_cu_00656d73_182694cuda3std3__45__cpo6cbeginE,(_ZN40_INTERNAL_5a954ec9_4_k_cu_00656d73_182694cuda3std3__48in_placeE - _ZN40_INTERNAL_5a954ec9_4_k_cu_00656d73_182694cuda3std3__45__cpo6cbeginE)
_ZN40_INTERNAL_5a954ec9_4_k_cu_00656d73_182694cuda3std3__45__cpo6cbeginE:
	.zero		1
	.type		_ZN40_INTERNAL_5a954ec9_4_k_cu_00656d73_182694cuda3std3__48in_placeE,@object
	.size		_ZN40_INTERNAL_5a954ec9_4_k_cu_00656d73_182694cuda3std3__48in_placeE,(_ZN40_INTERNAL_5a954ec9_4_k_cu_00656d73_182694cuda3std6ranges3__45__cpo9iter_moveE - _ZN40_INTERNAL_5a954ec9_4_k_cu_00656d73_182694cuda3std3__48in_placeE)
_ZN40_INTERNAL_5a954ec9_4_k_cu_00656d73_182694cuda3std3__48in_placeE:
	.zero		1
	.type		_ZN40_INTERNAL_5a954ec9_4_k_cu_00656d73_182694cuda3std6ranges3__45__cpo9iter_moveE,@object
	.size		_ZN40_INTERNAL_5a954ec9_4_k_cu_00656d73_182694cuda3std6ranges3__45__cpo9iter_moveE,(_ZN40_INTERNAL_5a954ec9_4_k_cu_00656d73_182694cuda3std3__45__cpo5beginE - _ZN40_INTERNAL_5a954ec9_4_k_cu_00656d73_182694cuda3std6ranges3__45__cpo9iter_moveE)
_ZN40_INTERNAL_5a954ec9_4_k_cu_00656d73_182694cuda3std6ranges3__45__cpo9iter_moveE:
	.zero		1
	.type		_ZN40_INTERNAL_5a954ec9_4_k_cu_00656d73_182694cuda3std3__45__cpo5beginE,@object
	.size		_ZN40_INTERNAL_5a954ec9_4_k_cu_00656d73_182694cuda3std3__45__cpo5beginE,(_ZN40_INTERNAL_5a954ec9_4_k_cu_00656d73_182694cuda3std3__442_GLOBAL__N__5a954ec9_4_k_cu_00656d73_182696ignoreE - _ZN40_INTERNAL_5a954ec9_4_k_cu_00656d73_182694cuda3std3__45__cpo5beginE)
_ZN40_INTERNAL_5a954ec9_4_k_cu_00656d73_182694cuda3std3__45__cpo5beginE:
	.zero		1
	.type		_ZN40_INTERNAL_5a954ec9_4_k_cu_00656d73_182694cuda3std3__442_GLOBAL__N__5a954ec9_4_k_cu_00656d73_182696ignoreE,@object
	.size		_ZN40_INTERNAL_5a954ec9_4_k_cu_00656d73_182694cuda3std3__442_GLOBAL__N__5a954ec9_4_k_cu_00656d73_182696ignoreE,(_ZN40_INTERNAL_5a954ec9_4_k_cu_00656d73_182694cute7productE - _ZN40_INTERNAL_5a954ec9_4_k_cu_00656d73_182694cuda3std3__442_GLOBAL__N__5a954ec9_4_k_cu_00656d73_182696ignoreE)
_ZN40_INTERNAL_5a954ec9_4_k_cu_00656d73_182694cuda3std3__442_GLOBAL__N__5a954ec9_4_k_cu_00656d73_182696ignoreE:
	.zero		1
	.type		_ZN40_INTERNAL_5a954ec9_4_k_cu_00656d73_182694cute7productE,@object
	.size		_ZN40_INTERNAL_5a954ec9_4_k_cu_00656d73_182694cute7productE,(_ZN40_INTERNAL_5a954ec9_4_k_cu_00656d73_182694cuda3std3__45__cpo3endE - _ZN40_INTERNAL_5a954ec9_4_k_cu_00656d73_182694cute7productE)
_ZN40_INTERNAL_5a954ec9_4_k_cu_00656d73_182694cute7productE:
	.zero		1
	.type		_ZN40_INTERNAL_5a954ec9_4_k_cu_00656d73_182694cuda3std3__45__cpo3endE,@object
	.size		_ZN40_INTERNAL_5a954ec9_4_k_cu_00656d73_182694cuda3std3__45__cpo3endE,(_ZN40_INTERNAL_5a954ec9_4_k_cu_00656d73_182694cuda3std3__419piecewise_constructE - _ZN40_INTERNAL_5a954ec9_4_k_cu_00656d73_182694cuda3std3__45__cpo3endE)
_ZN40_INTERNAL_5a954ec9_4_k_cu_00656d73_182694cuda3std3__45__cpo3endE:
	.zero		1
	.type		_ZN40_INTERNAL_5a954ec9_4_k_cu_00656d73_182694cuda3std3__419piecewise_constructE,@object
	.size		_ZN40_INTERNAL_5a954ec9_4_k_cu_00656d73_182694cuda3std3__419piecewise_constructE,(_ZN40_INTERNAL_5a954ec9_4_k_cu_00656d73_182694cuda3std3__45__cpo4cendE - _ZN40_INTERNAL_5a954ec9_4_k_cu_00656d73_182694cuda3std3__419piecewise_constructE)
_ZN40_INTERNAL_5a954ec9_4_k_cu_00656d73_182694cuda3std3__419piecewise_constructE:
	.zero		1
	.type		_ZN40_INTERNAL_5a954ec9_4_k_cu_00656d73_182694cuda3std3__45__cpo4cendE,@object
	.size		_ZN40_INTERNAL_5a954ec9_4_k_cu_00656d73_182694cuda3std3__45__cpo4cendE,(_ZN40_INTERNAL_5a954ec9_4_k_cu_00656d73_182694cuda3std6ranges3__45__cpo4swapE - _ZN40_INTERNAL_5a954ec9_4_k_cu_00656d73_182694cuda3std3__45__cpo4cendE)
_ZN40_INTERNAL_5a954ec9_4_k_cu_00656d73_182694cuda3std3__45__cpo4cendE:
	.zero		1
	.type		_ZN40_INTERNAL_5a954ec9_4_k_cu_00656d73_182694cuda3std6ranges3__45__cpo4swapE,@object
	.size		_ZN40_INTERNAL_5a954ec9_4_k_cu_00656d73_182694cuda3std6ranges3__45__cpo4swapE,(.L_10 - _ZN40_INTERNAL_5a954ec9_4_k_cu_00656d73_182694cuda3std6ranges3__45__cpo4swapE)
_ZN40_INTERNAL_5a954ec9_4_k_cu_00656d73_182694cuda3std6ranges3__45__cpo4swapE:
	.zero		1
.L_10:


//--------------------- .nv.constant0._ZN7cutlass13device_kernelINS_4gemm6kernel13GemmUniversalIN4cute5tupleIJiiiiEEENS1_10collective13CollectiveMmaINS1_35MainloopSm100TmaUmmaWarpSpecializedILi7ELi2ELi2ENS5_IJNS4_1CILi1EEESB_SB_EEEEENS5_IJNSA_ILi128EEENSA_ILi176EEENSA_ILi32EEEEEENS_10bfloat16_tENS5_IJlSB_lEEESI_SJ_NS4_8TiledMMAINS4_8MMA_AtomIJNS4_20SM100_MMA_F16BF16_SSISI_SI_fLi128ELi176ELNS4_4UMMA5MajorE0ELSO_0ELNSN_7ScaleInE0ELSP_0EEEEEENS4_6LayoutISC_NS5_IJNSA_ILi0EEEST_ST_EEEEENS5_IJNS4_10UnderscoreESW_SW_EEEEENS4_13SM90_TMA_LOADENS4_14ComposedLayoutINS4_7SwizzleILi2ELi4ELi3EEENS4_18smem_ptr_flag_bitsILi16EEENSS_INS5_IJNSA_ILi8EEESG_EEENS5_IJSG_SB_EEEEEEEvNS4_8identityESZ_S19_vS1A_EENS_8epilogue10collective18CollectiveEpilogueINS1C_23Sm100TmaWarpSpecializedILi2ELi1ELi176ELb1ELb0EEEJSH_NS5_IJNSS_ISE_SB_EENSS_ISF_SB_EEEEESI_SJ_SI_SJ_NS1C_6fusion15FusionCallbacksIS1G_NS1K_17LinearCombinationISI_fSI_fLNS_15FloatRoundStyleE2EEESH_S1J_JEEENS4_5SM1004TMEM4LOAD26SM100_TMEM_LOAD_32dp32b16xESZ_NS10_INS11_ILi1ELi4ELi3EEES14_NSS_INS5_IJS15_NSA_ILi16EEEEEENS5_IJS1V_SB_EEEEEEENS4_39AutoVectorizingCopyWithAssumedAlignmentILi128EEENS4_14SM90_TMA_STOREES1Z_S21_S21_EEEvvEEEEvNT_6ParamsE --------------------------
	.section	.nv.constant0._ZN7cutlass13device_kernelINS_4gemm6kernel13GemmUniversalIN4cute5tupleIJiiiiEEENS1_10collective13CollectiveMmaINS1_35MainloopSm100TmaUmmaWarpSpecializedILi7ELi2ELi2ENS5_IJNS4_1CILi1EEESB_SB_EEEEENS5_IJNSA_ILi128EEENSA_ILi176EEENSA_ILi32EEEEEENS_10bfloat16_tENS5_IJlSB_lEEESI_SJ_NS4_8TiledMMAINS4_8MMA_AtomIJNS4_20SM100_MMA_F16BF16_SSISI_SI_fLi128ELi176ELNS4_4UMMA5MajorE0ELSO_0ELNSN_7ScaleInE0ELSP_0EEEEEENS4_6LayoutISC_NS5_IJNSA_ILi0EEEST_ST_EEEEENS5_IJNS4_10UnderscoreESW_SW_EEEEENS4_13SM90_TMA_LOADENS4_14ComposedLayoutINS4_7SwizzleILi2ELi4ELi3EEENS4_18smem_ptr_flag_bitsILi16EEENSS_INS5_IJNSA_ILi8EEESG_EEENS5_IJSG_SB_EEEEEEEvNS4_8identityESZ_S19_vS1A_EENS_8epilogue10collective18CollectiveEpilogueINS1C_23Sm100TmaWarpSpecializedILi2ELi1ELi176ELb1ELb0EEEJSH_NS5_IJNSS_ISE_SB_EENSS_ISF_SB_EEEEESI_SJ_SI_SJ_NS1C_6fusion15FusionCallbacksIS1G_NS1K_17LinearCombinationISI_fSI_fLNS_15FloatRoundStyleE2EEESH_S1J_JEEENS4_5SM1004TMEM4LOAD26SM100_TMEM_LOAD_32dp32b16xESZ_NS10_INS11_ILi1ELi4ELi3EEES14_NSS_INS5_IJS15_NSA_ILi16EEEEEENS5_IJS1V_SB_EEEEEEENS4_39AutoVectorizingCopyWithAssumedAlignmentILi128EEENS4_14SM90_TMA_STOREES1Z_S21_S21_EEEvvEEEEvNT_6ParamsE,"a",@progbits
	.sectionflags	@""
	.align	4
.nv.constant0._ZN7cutlass13device_kernelINS_4gemm6kernel13GemmUniversalIN4cute5tupleIJiiiiEEENS1_10collective13CollectiveMmaINS1_35MainloopSm100TmaUmmaWarpSpecializedILi7ELi2ELi2ENS5_IJNS4_1CILi1EEESB_SB_EEEEENS5_IJNSA_ILi128EEENSA_ILi176EEENSA_ILi32EEEEEENS_10bfloat16_tENS5_IJlSB_lEEESI_SJ_NS4_8TiledMMAINS4_8MMA_AtomIJNS4_20SM100_MMA_F16BF16_SSISI_SI_fLi128ELi176ELNS4_4UMMA5MajorE0ELSO_0ELNSN_7ScaleInE0ELSP_0EEEEEENS4_6LayoutISC_NS5_IJNSA_ILi0EEEST_ST_EEEEENS5_IJNS4_10UnderscoreESW_SW_EEEEENS4_13SM90_TMA_LOADENS4_14ComposedLayoutINS4_7SwizzleILi2ELi4ELi3EEENS4_18smem_ptr_flag_bitsILi16EEENSS_INS5_IJNSA_ILi8EEESG_EEENS5_IJSG_SB_EEEEEEEvNS4_8identityESZ_S19_vS1A_EENS_8epilogue10collective18CollectiveEpilogueINS1C_23Sm100TmaWarpSpecializedILi2ELi1ELi176ELb1ELb0EEEJSH_NS5_IJNSS_ISE_SB_EENSS_ISF_SB_EEEEESI_SJ_SI_SJ_NS1C_6fusion15FusionCallbacksIS1G_NS1K_17LinearCombinationISI_fSI_fLNS_15FloatRoundStyleE2EEESH_S1J_JEEENS4_5SM1004TMEM4LOAD26SM100_TMEM_LOAD_32dp32b16xESZ_NS10_INS11_ILi1ELi4ELi3EEES14_NSS_INS5_IJS15_NSA_ILi16EEEEEENS5_IJS1V_SB_EEEEEEENS4_39AutoVectorizingCopyWithAssumedAlignmentILi128EEENS4_14SM90_TMA_STOREES1Z_S21_S21_EEEvvEEEEvNT_6ParamsE:
	.zero		2944


//--------------------- SYMBOLS --------------------------

	.type		.nv.reservedSmem.offset0,@object
	.size		.nv.reservedSmem.offset0,0x4
	.type		.nv.reservedSmem.cap,@object
	.size		.nv.reservedSmem.cap,0x4
	.type		__assertfail,@function
